// auto-generated by cutlass_sweep.sparse_gemm — config: {"arch": "sm_100", "cluster_m": 1, "cluster_n": 2, "dtype": "e4m3", "tile_k": 128, "tile_m": 128, "tile_n": 256}
#include "cutlass/cutlass.h"
#include "cutlass/gemm/collective/collective_builder.hpp"
#include "cutlass/gemm/device/gemm_universal_adapter.h"
#include "cutlass/gemm/kernel/gemm_universal.hpp"
#include "cutlass/epilogue/collective/collective_builder.hpp"

using Elem = cutlass::float_e4m3_t;
using Acc  = float;
using TileShape    = cute::Shape<cute::_128, cute::_256, cute::_128>;
using ClusterShape = cute::Shape<cute::_1, cute::_2, cute::_1>;

using CollectiveEpilogue = typename cutlass::epilogue::collective::CollectiveBuilder<
    cutlass::arch::Sm100, cutlass::arch::OpClassSparseTensorOp,
    TileShape, ClusterShape,
    cutlass::epilogue::collective::EpilogueTileAuto,
    Acc, Acc,
    Acc, cutlass::layout::ColumnMajor, 128 / cutlass::sizeof_bits<Acc>::value,
    Acc, cutlass::layout::ColumnMajor, 128 / cutlass::sizeof_bits<Acc>::value,
    cutlass::epilogue::TmaWarpSpecialized1Sm
  >::CollectiveOp;

using CollectiveMainloop = typename cutlass::gemm::collective::CollectiveBuilder<
    cutlass::arch::Sm100, cutlass::arch::OpClassSparseTensorOp,
    Elem, cutlass::layout::RowMajor, 2 * 128 / cutlass::sizeof_bits<Elem>::value,
    Elem, cutlass::layout::ColumnMajor, 128 / cutlass::sizeof_bits<Elem>::value,
    Acc,
    TileShape, ClusterShape,
    cutlass::gemm::collective::StageCountAutoCarveoutEpi<CollectiveEpilogue>,
    cutlass::gemm::KernelSparseTmaWarpSpecialized1SmSm100
  >::CollectiveOp;

using GemmKernel = cutlass::gemm::kernel::GemmUniversal<
    cute::Shape<int,int,int,int>,
    CollectiveMainloop,
    CollectiveEpilogue
>;
using Gemm = cutlass::gemm::device::GemmUniversalAdapter<GemmKernel>;

auto* _anchor = &cutlass::device_kernel<GemmKernel>;


// ===== COMPILED SASS (sm_100a) =====

	.target	sm_100a

	.elftype	@"ET_EXEC"


//--------------------- .note.nv.tkinfo           --------------------------
	.section	.note.nv.tkinfo,"",@"SHT_NOTE"
	.sectionflags	@"SHF_NOTE_NV_TKINFO"
	.tkinfo
        /*0018*/ 	.word	0x00000002
        /*0030*/ 	.string	""
        /*0030*/ 	.string	"ptxas"
        /*0030*/ 	.string	"Cuda compilation tools, release 13.0, V13.0.88"
        /*0030*/ 	.string	"Build cuda_13.0.r13.0/compiler.36424714_0"
        /*0030*/ 	.string	"-arch sm_100a -m 64 "



//--------------------- .note.nv.cuinfo           --------------------------
	.section	.note.nv.cuinfo,"",@"SHT_NOTE"
	.sectionflags	@"SHF_NOTE_NV_CUINFO"
        /*0018*/ 	.short	0x0002
        /*001a*/ 	.short	0x0064
        /*001c*/ 	.short	0x0082
	.zero		2


//--------------------- .nv.info                  --------------------------
	.section	.nv.info,"",@"SHT_CUDA_INFO"
	.align	4


	//----- nvinfo : EIATTR_REGCOUNT
	.align		4
        /*0000*/ 	.byte	0x04, 0x2f
        /*0002*/ 	.short	(.L_19 - .L_18)
	.align		4
.L_18:
        /*0004*/ 	.word	index@(_ZN7cutlass13device_kernelINS_4gemm6kernel13GemmUniversalIN4cute5tupleIJiiiiEEENS1_10collective13CollectiveMmaINS1_41MainloopSm100TmaUmmaWarpSpecializedSparseILi4ELi2ELi1ENS5_IJNS4_1CILi1EEENSA_ILi2EEESB_EEEEENS5_IJNSA_ILi128EEENSA_ILi256EEESF_EEENS_12float_e4m3_tENS5_IJNS4_6LayoutINS5_IJiNS5_IJSC_iEEEiEEENS5_IJlNS5_IJSB_SC_EEElEEEEENSJ_INS5_IJNS5_IJSF_iEEESP_iEEENS5_IJNS5_IJSF_NSA_ILi16384EEEEEENS5_IJSB_lEEElEEEEEEEESI_NS5_IJlSB_lEEENS4_8TiledMMAINS4_8MMA_AtomIJNS4_26SM100_MMA_F8F6F4_SS_SPARSEISI_SI_fLi128ELi256ELNS4_4UMMA5MajorE0ELS12_0ELNS11_7ScaleInE0ELS13_0EEEEEENSJ_INS5_IJSB_SB_SB_EEENS5_IJNSA_ILi0EEES17_S17_EEEEENS5_IJNS4_10UnderscoreES1A_S1A_EEEEENS4_23SM90_TMA_LOAD_MULTICASTENS4_14ComposedLayoutINS4_7SwizzleILi2ELi4ELi3EEENS4_25smem_sparse_ptr_flag_bitsILi2ELi8EEENSJ_INS5_IJNS5_IJSB_NSA_ILi8EEEEEENS5_IJSC_NSA_ILi64EEEEEEEEENS5_IJNS5_IJS17_SF_EEESM_EEEEEEEvNS4_8identityENS4_13SM90_TMA_LOADENS1E_INS1F_ILi3ELi4ELi3EEENS4_18smem_ptr_flag_bitsILi8EEENSJ_INS5_IJS1J_SF_EEENS5_IJSF_SB_EEEEEEEvS1S_EENS_8epilogue10collective18CollectiveEpilogueINS22_23Sm100TmaWarpSpecializedILi3ELi2ELi32ELb1ELb0EEEJSH_NS5_IJNSJ_ISF_SB_EENSJ_INSA_ILi32EEESB_EEEEEfNS5_IJSB_llEEEfS2B_NS22_6fusion15FusionCallbacksIS26_NS2C_17LinearCombinationIffffLNS_15FloatRoundStyleE2EEESH_S2A_JEEENS4_5SM1004TMEM4LOAD26SM100_TMEM_LOAD_32dp32b32xES1T_NS1E_INS1F_ILi2ELi5ELi2EEENS1V_ILi32EEENSJ_INS5_IJS28_NSA_ILi4EEEEEENS5_IJSB_S28_EEEEEEENS4_39AutoVectorizingCopyWithAssumedAlignmentILi128EEENS4_14SM90_TMA_STOREES2S_S2U_S2U_EEEvvEEEEvNT_6ParamsE)
        /*0008*/ 	.word	0x0000006f


	//----- nvinfo : EIATTR_FRAME_SIZE
	.align		4
.L_19:
        /*000c*/ 	.byte	0x04, 0x11
        /*000e*/ 	.short	(.L_21 - .L_20)
	.align		4
.L_20:
        /*0010*/ 	.word	index@($__internal_2_$__cuda_sm10x_tcgen05_guardrail_trap_unallocated_columns_being_dealloced)
        /*0014*/ 	.word	0x00000000


	//----- nvinfo : EIATTR_FRAME_SIZE
	.align		4
.L_21:
        /*0018*/ 	.byte	0x04, 0x11
        /*001a*/ 	.short	(.L_23 - .L_22)
	.align		4
.L_22:
        /*001c*/ 	.word	index@($__internal_1_$__cuda_sm10x_tcgen05_guardrail_trap_phase_invalid_during_alloc)
        /*0020*/ 	.word	0x00000000


	//----- nvinfo : EIATTR_FRAME_SIZE
	.align		4
.L_23:
        /*0024*/ 	.byte	0x04, 0x11
        /*0026*/ 	.short	(.L_25 - .L_24)
	.align		4
.L_24:
        /*0028*/ 	.word	index@($__internal_0_$__cuda_sm10x_tcgen05_guardrail_trap_col_being_dealloced_not_returned_by_alloc)
        /*002c*/ 	.word	0x00000000


	//----- nvinfo : EIATTR_FRAME_SIZE
	.align		4
.L_25:
        /*0030*/ 	.byte	0x04, 0x11
        /*0032*/ 	.short	(.L_27 - .L_26)
	.align		4
.L_26:
        /*0034*/ 	.word	index@(_ZN7cutlass13device_kernelINS_4gemm6kernel13GemmUniversalIN4cute5tupleIJiiiiEEENS1_10collective13CollectiveMmaINS1_41MainloopSm100TmaUmmaWarpSpecializedSparseILi4ELi2ELi1ENS5_IJNS4_1CILi1EEENSA_ILi2EEESB_EEEEENS5_IJNSA_ILi128EEENSA_ILi256EEESF_EEENS_12float_e4m3_tENS5_IJNS4_6LayoutINS5_IJiNS5_IJSC_iEEEiEEENS5_IJlNS5_IJSB_SC_EEElEEEEENSJ_INS5_IJNS5_IJSF_iEEESP_iEEENS5_IJNS5_IJSF_NSA_ILi16384EEEEEENS5_IJSB_lEEElEEEEEEEESI_NS5_IJlSB_lEEENS4_8TiledMMAINS4_8MMA_AtomIJNS4_26SM100_MMA_F8F6F4_SS_SPARSEISI_SI_fLi128ELi256ELNS4_4UMMA5MajorE0ELS12_0ELNS11_7ScaleInE0ELS13_0EEEEEENSJ_INS5_IJSB_SB_SB_EEENS5_IJNSA_ILi0EEES17_S17_EEEEENS5_IJNS4_10UnderscoreES1A_S1A_EEEEENS4_23SM90_TMA_LOAD_MULTICASTENS4_14ComposedLayoutINS4_7SwizzleILi2ELi4ELi3EEENS4_25smem_sparse_ptr_flag_bitsILi2ELi8EEENSJ_INS5_IJNS5_IJSB_NSA_ILi8EEEEEENS5_IJSC_NSA_ILi64EEEEEEEEENS5_IJNS5_IJS17_SF_EEESM_EEEEEEEvNS4_8identityENS4_13SM90_TMA_LOADENS1E_INS1F_ILi3ELi4ELi3EEENS4_18smem_ptr_flag_bitsILi8EEENSJ_INS5_IJS1J_SF_EEENS5_IJSF_SB_EEEEEEEvS1S_EENS_8epilogue10collective18CollectiveEpilogueINS22_23Sm100TmaWarpSpecializedILi3ELi2ELi32ELb1ELb0EEEJSH_NS5_IJNSJ_ISF_SB_EENSJ_INSA_ILi32EEESB_EEEEEfNS5_IJSB_llEEEfS2B_NS22_6fusion15FusionCallbacksIS26_NS2C_17LinearCombinationIffffLNS_15FloatRoundStyleE2EEESH_S2A_JEEENS4_5SM1004TMEM4LOAD26SM100_TMEM_LOAD_32dp32b32xES1T_NS1E_INS1F_ILi2ELi5ELi2EEENS1V_ILi32EEENSJ_INS5_IJS28_NSA_ILi4EEEEEENS5_IJSB_S28_EEEEEEENS4_39AutoVectorizingCopyWithAssumedAlignmentILi128EEENS4_14SM90_TMA_STOREES2S_S2U_S2U_EEEvvEEEEvNT_6ParamsE)
        /*0038*/ 	.word	0x00000000


	//----- nvinfo : EIATTR_MIN_STACK_SIZE
	.align		4
.L_27:
        /*003c*/ 	.byte	0x04, 0x12
        /*003e*/ 	.short	(.L_29 - .L_28)
	.align		4
.L_28:
        /*0040*/ 	.word	index@(_ZN7cutlass13device_kernelINS_4gemm6kernel13GemmUniversalIN4cute5tupleIJiiiiEEENS1_10collective13CollectiveMmaINS1_41MainloopSm100TmaUmmaWarpSpecializedSparseILi4ELi2ELi1ENS5_IJNS4_1CILi1EEENSA_ILi2EEESB_EEEEENS5_IJNSA_ILi128EEENSA_ILi256EEESF_EEENS_12float_e4m3_tENS5_IJNS4_6LayoutINS5_IJiNS5_IJSC_iEEEiEEENS5_IJlNS5_IJSB_SC_EEElEEEEENSJ_INS5_IJNS5_IJSF_iEEESP_iEEENS5_IJNS5_IJSF_NSA_ILi16384EEEEEENS5_IJSB_lEEElEEEEEEEESI_NS5_IJlSB_lEEENS4_8TiledMMAINS4_8MMA_AtomIJNS4_26SM100_MMA_F8F6F4_SS_SPARSEISI_SI_fLi128ELi256ELNS4_4UMMA5MajorE0ELS12_0ELNS11_7ScaleInE0ELS13_0EEEEEENSJ_INS5_IJSB_SB_SB_EEENS5_IJNSA_ILi0EEES17_S17_EEEEENS5_IJNS4_10UnderscoreES1A_S1A_EEEEENS4_23SM90_TMA_LOAD_MULTICASTENS4_14ComposedLayoutINS4_7SwizzleILi2ELi4ELi3EEENS4_25smem_sparse_ptr_flag_bitsILi2ELi8EEENSJ_INS5_IJNS5_IJSB_NSA_ILi8EEEEEENS5_IJSC_NSA_ILi64EEEEEEEEENS5_IJNS5_IJS17_SF_EEESM_EEEEEEEvNS4_8identityENS4_13SM90_TMA_LOADENS1E_INS1F_ILi3ELi4ELi3EEENS4_18smem_ptr_flag_bitsILi8EEENSJ_INS5_IJS1J_SF_EEENS5_IJSF_SB_EEEEEEEvS1S_EENS_8epilogue10collective18CollectiveEpilogueINS22_23Sm100TmaWarpSpecializedILi3ELi2ELi32ELb1ELb0EEEJSH_NS5_IJNSJ_ISF_SB_EENSJ_INSA_ILi32EEESB_EEEEEfNS5_IJSB_llEEEfS2B_NS22_6fusion15FusionCallbacksIS26_NS2C_17LinearCombinationIffffLNS_15FloatRoundStyleE2EEESH_S2A_JEEENS4_5SM1004TMEM4LOAD26SM100_TMEM_LOAD_32dp32b32xES1T_NS1E_INS1F_ILi2ELi5ELi2EEENS1V_ILi32EEENSJ_INS5_IJS28_NSA_ILi4EEEEEENS5_IJSB_S28_EEEEEEENS4_39AutoVectorizingCopyWithAssumedAlignmentILi128EEENS4_14SM90_TMA_STOREES2S_S2U_S2U_EEEvvEEEEvNT_6ParamsE)
        /*0044*/ 	.word	0x00000000
.L_29:


//--------------------- .nv.compat                --------------------------
	.section	.nv.compat,"",@"SHT_CUDA_COMPAT_INFO"
	.align	4
        /*0000*/ 	.byte	0x02, 0x09, 0x01, 0x00, 0x02, 0x02, 0x02, 0x00, 0x02, 0x05, 0x05, 0x00, 0x03, 0x07, 0x01, 0x01
        /*0010*/ 	.byte	0x02, 0x03, 0x01, 0x00, 0x02, 0x06, 0x01, 0x00, 0x04, 0x0b, 0x08, 0x00, 0x09, 0x00, 0x00, 0x00
        /*0020*/ 	.byte	0x00, 0x00, 0x00, 0x00


//--------------------- .nv.info._ZN7cutlass13device_kernelINS_4gemm6kernel13GemmUniversalIN4cute5tupleIJiiiiEEENS1_10collective13CollectiveMmaINS1_41MainloopSm100TmaUmmaWarpSpecializedSparseILi4ELi2ELi1ENS5_IJNS4_1CILi1EEENSA_ILi2EEESB_EEEEENS5_IJNSA_ILi128EEENSA_ILi256EEESF_EEENS_12float_e4m3_tENS5_IJNS4_6LayoutINS5_IJiNS5_IJSC_iEEEiEEENS5_IJlNS5_IJSB_SC_EEElEEEEENSJ_INS5_IJNS5_IJSF_iEEESP_iEEENS5_IJNS5_IJSF_NSA_ILi16384EEEEEENS5_IJSB_lEEElEEEEEEEESI_NS5_IJlSB_lEEENS4_8TiledMMAINS4_8MMA_AtomIJNS4_26SM100_MMA_F8F6F4_SS_SPARSEISI_SI_fLi128ELi256ELNS4_4UMMA5MajorE0ELS12_0ELNS11_7ScaleInE0ELS13_0EEEEEENSJ_INS5_IJSB_SB_SB_EEENS5_IJNSA_ILi0EEES17_S17_EEEEENS5_IJNS4_10UnderscoreES1A_S1A_EEEEENS4_23SM90_TMA_LOAD_MULTICASTENS4_14ComposedLayoutINS4_7SwizzleILi2ELi4ELi3EEENS4_25smem_sparse_ptr_flag_bitsILi2ELi8EEENSJ_INS5_IJNS5_IJSB_NSA_ILi8EEEEEENS5_IJSC_NSA_ILi64EEEEEEEEENS5_IJNS5_IJS17_SF_EEESM_EEEEEEEvNS4_8identityENS4_13SM90_TMA_LOADENS1E_INS1F_ILi3ELi4ELi3EEENS4_18smem_ptr_flag_bitsILi8EEENSJ_INS5_IJS1J_SF_EEENS5_IJSF_SB_EEEEEEEvS1S_EENS_8epilogue10collective18CollectiveEpilogueINS22_23Sm100TmaWarpSpecializedILi3ELi2ELi32ELb1ELb0EEEJSH_NS5_IJNSJ_ISF_SB_EENSJ_INSA_ILi32EEESB_EEEEEfNS5_IJSB_llEEEfS2B_NS22_6fusion15FusionCallbacksIS26_NS2C_17LinearCombinationIffffLNS_15FloatRoundStyleE2EEESH_S2A_JEEENS4_5SM1004TMEM4LOAD26SM100_TMEM_LOAD_32dp32b32xES1T_NS1E_INS1F_ILi2ELi5ELi2EEENS1V_ILi32EEENSJ_INS5_IJS28_NSA_ILi4EEEEEENS5_IJSB_S28_EEEEEEENS4_39AutoVectorizingCopyWithAssumedAlignmentILi128EEENS4_14SM90_TMA_STOREES2S_S2U_S2U_EEEvvEEEEvNT_6ParamsE --------------------------
	.section	.nv.info._ZN7cutlass13device_kernelINS_4gemm6kernel13GemmUniversalIN4cute5tupleIJiiiiEEENS1_10collective13CollectiveMmaINS1_41MainloopSm100TmaUmmaWarpSpecializedSparseILi4ELi2ELi1ENS5_IJNS4_1CILi1EEENSA_ILi2EEESB_EEEEENS5_IJNSA_ILi128EEENSA_ILi256EEESF_EEENS_12float_e4m3_tENS5_IJNS4_6LayoutINS5_IJiNS5_IJSC_iEEEiEEENS5_IJlNS5_IJSB_SC_EEElEEEEENSJ_INS5_IJNS5_IJSF_iEEESP_iEEENS5_IJNS5_IJSF_NSA_ILi16384EEEEEENS5_IJSB_lEEElEEEEEEEESI_NS5_IJlSB_lEEENS4_8TiledMMAINS4_8MMA_AtomIJNS4_26SM100_MMA_F8F6F4_SS_SPARSEISI_SI_fLi128ELi256ELNS4_4UMMA5MajorE0ELS12_0ELNS11_7ScaleInE0ELS13_0EEEEEENSJ_INS5_IJSB_SB_SB_EEENS5_IJNSA_ILi0EEES17_S17_EEEEENS5_IJNS4_10UnderscoreES1A_S1A_EEEEENS4_23SM90_TMA_LOAD_MULTICASTENS4_14ComposedLayoutINS4_7SwizzleILi2ELi4ELi3EEENS4_25smem_sparse_ptr_flag_bitsILi2ELi8EEENSJ_INS5_IJNS5_IJSB_NSA_ILi8EEEEEENS5_IJSC_NSA_ILi64EEEEEEEEENS5_IJNS5_IJS17_SF_EEESM_EEEEEEEvNS4_8identityENS4_13SM90_TMA_LOADENS1E_INS1F_ILi3ELi4ELi3EEENS4_18smem_ptr_flag_bitsILi8EEENSJ_INS5_IJS1J_SF_EEENS5_IJSF_SB_EEEEEEEvS1S_EENS_8epilogue10collective18CollectiveEpilogueINS22_23Sm100TmaWarpSpecializedILi3ELi2ELi32ELb1ELb0EEEJSH_NS5_IJNSJ_ISF_SB_EENSJ_INSA_ILi32EEESB_EEEEEfNS5_IJSB_llEEEfS2B_NS22_6fusion15FusionCallbacksIS26_NS2C_17LinearCombinationIffffLNS_15FloatRoundStyleE2EEESH_S2A_JEEENS4_5SM1004TMEM4LOAD26SM100_TMEM_LOAD_32dp32b32xES1T_NS1E_INS1F_ILi2ELi5ELi2EEENS1V_ILi32EEENSJ_INS5_IJS28_NSA_ILi4EEEEEENS5_IJSB_S28_EEEEEEENS4_39AutoVectorizingCopyWithAssumedAlignmentILi128EEENS4_14SM90_TMA_STOREES2S_S2U_S2U_EEEvvEEEEvNT_6ParamsE,"",@"SHT_CUDA_INFO"
	.sectionflags	@""
	.align	4


	//----- nvinfo : EIATTR_CUDA_API_VERSION
	.align		4
        /*0000*/ 	.byte	0x04, 0x37
        /*0002*/ 	.short	(.L_31 - .L_30)
.L_30:
        /*0004*/ 	.word	0x00000082


	//----- nvinfo : EIATTR_KPARAM_INFO
	.align		4
.L_31:
        /*0008*/ 	.byte	0x04, 0x17
        /*000a*/ 	.short	(.L_33 - .L_32)
.L_32:
        /*000c*/ 	.word	0x00000000
        /*0010*/ 	.short	0x0000
        /*0012*/ 	.short	0x0000
        /*0014*/ 	.byte	0x00, 0xf0, 0x01, 0x28


	//----- nvinfo : EIATTR_AT_ENTRY_FRAGMENTS
	.align		4
.L_33:
        /*0018*/ 	.byte	0x04, 0x4f
        /*001a*/ 	.short	(.L_35 - .L_34)


	//   ....[0]....
.L_34:
        /*001c*/ 	.word	0x00000006


	//----- nvinfo : EIATTR_RESERVED_SMEM_USED
	.align		4
.L_35:
        /*0020*/ 	.byte	0x01, 0x41
	.zero		2


	//----- nvinfo : EIATTR_SPARSE_MMA_MASK
	.align		4
        /*0024*/ 	.byte	0x03, 0x50
        /*0026*/ 	.short	0x0040


	//----- nvinfo : EIATTR_TCGEN05_1CTA_USED
	.align		4
        /*0028*/ 	.byte	0x01, 0x51
	.zero		2


	//----- nvinfo : EIATTR_MAXREG_COUNT
	.align		4
        /*002c*/ 	.byte	0x03, 0x1b
        /*002e*/ 	.short	0x00ff


	//----- nvinfo : EIATTR_NUM_BARRIERS
	.align		4
        /*0030*/ 	.byte	0x02, 0x4c
        /*0032*/ 	.byte	0x07
	.zero		1


	//----- nvinfo : EIATTR_EXTERNS
	.align		4
        /*0034*/ 	.byte	0x04, 0x0f
        /*0036*/ 	.short	(.L_37 - .L_36)


	//   ....[0]....
	.align		4
.L_36:
        /*0038*/ 	.word	index@(__assertfail)


	//----- nvinfo : EIATTR_MERCURY_ISA_VERSION
	.align		4
.L_37:
        /*003c*/ 	.byte	0x03, 0x5f
        /*003e*/ 	.short	0x0101


	//----- nvinfo : EIATTR_INT_WARP_WIDE_INSTR_OFFSETS
	.align		4
        /*0040*/ 	.byte	0x04, 0x31
        /*0042*/ 	.short	(.L_39 - .L_38)


	//   ....[0]....
.L_38:
        /*0044*/ 	.word	0x00000d10


	//   ....[1]....
        /*0048*/ 	.word	0x00000dd0


	//   ....[2]....
        /*004c*/ 	.word	0x000035f0


	//   ....[3]....
        /*0050*/ 	.word	0x00003610


	//   ....[4]....
        /*0054*/ 	.word	0x00003640


	//   ....[5]....
        /*0058*/ 	.word	0x00004290


	//   ....[6]....
        /*005c*/ 	.word	0x000042c0


	//   ....[7]....
        /*0060*/ 	.word	0x00004420


	//   ....[8]....
        /*0064*/ 	.word	0x00004460


	//   ....[9]....
        /*0068*/ 	.word	0x00004510


	//   ....[10]....
        /*006c*/ 	.word	0x00004650


	//   ....[11]....
        /*0070*/ 	.word	0x00004670


	//   ....[12]....
        /*0074*/ 	.word	0x000047b0


	//   ....[13]....
        /*0078*/ 	.word	0x00004810


	//   ....[14]....
        /*007c*/ 	.word	0x000048c0


	//   ....[15]....
        /*0080*/ 	.word	0x00004a20


	//   ....[16]....
        /*0084*/ 	.word	0x00004a30


	//   ....[17]....
        /*0088*/ 	.word	0x00004b50


	//   ....[18]....
        /*008c*/ 	.word	0x00004bb0


	//   ....[19]....
        /*0090*/ 	.word	0x00004c60


	//   ....[20]....
        /*0094*/ 	.word	0x00004d80


	//   ....[21]....
        /*0098*/ 	.word	0x00004e00


	//   ....[22]....
        /*009c*/ 	.word	0x00004f40


	//   ....[23]....
        /*00a0*/ 	.word	0x00004f80


	//   ....[24]....
        /*00a4*/ 	.word	0x00004fe0


	//   ....[25]....
        /*00a8*/ 	.word	0x000050a0


	//   ....[26]....
        /*00ac*/ 	.word	0x00005120


	//   ....[27]....
        /*00b0*/ 	.word	0x00005260


	//   ....[28]....
        /*00b4*/ 	.word	0x000052a0


	//   ....[29]....
        /*00b8*/ 	.word	0x00005320


	//   ....[30]....
        /*00bc*/ 	.word	0x00005400


	//   ....[31]....
        /*00c0*/ 	.word	0x00005410


	//   ....[32]....
        /*00c4*/ 	.word	0x00005530


	//   ....[33]....
        /*00c8*/ 	.word	0x00005590


	//   ....[34]....
        /*00cc*/ 	.word	0x00005640


	//   ....[35]....
        /*00d0*/ 	.word	0x00005780


	//   ....[36]....
        /*00d4*/ 	.word	0x000057a0


	//   ....[37]....
        /*00d8*/ 	.word	0x000058d0


	//   ....[38]....
        /*00dc*/ 	.word	0x00005930


	//   ....[39]....
        /*00e0*/ 	.word	0x000059e0


	//   ....[40]....
        /*00e4*/ 	.word	0x00005b40


	//   ....[41]....
        /*00e8*/ 	.word	0x00005b90


	//   ....[42]....
        /*00ec*/ 	.word	0x00005cb0


	//   ....[43]....
        /*00f0*/ 	.word	0x00005d10


	//   ....[44]....
        /*00f4*/ 	.word	0x00005dc0


	//----- nvinfo : EIATTR_COOP_GROUP_MASK_REGIDS
	.align		4
.L_39:
        /*00f8*/ 	.byte	0x04, 0x29
        /*00fa*/ 	.short	(.L_41 - .L_40)


	//   ....[0]....
.L_40:
        /*00fc*/ 	.word	0xffffffff


	//   ....[1]....
        /*0100*/ 	.word	0xffffffff


	//   ....[2]....
        /*0104*/ 	.word	0xffffffff


	//   ....[3]....
        /*0108*/ 	.word	0xffffffff


	//   ....[4]....
        /*010c*/ 	.word	0xffffffff


	//   ....[5]....
        /*0110*/ 	.word	0xffffffff


	//   ....[6]....
        /*0114*/ 	.word	0xffffffff


	//   ....[7]....
        /*0118*/ 	.word	0xffffffff


	//   ....[8]....
        /*011c*/ 	.word	0xffffffff


	//   ....[9]....
        /*0120*/ 	.word	0xffffffff


	//   ....[10]....
        /*0124*/ 	.word	0xffffffff


	//   ....[11]....
        /*0128*/ 	.word	0xffffffff


	//   ....[12]....
        /*012c*/ 	.word	0xffffffff


	//   ....[13]....
        /*0130*/ 	.word	0xffffffff


	//----- nvinfo : EIATTR_COOP_GROUP_INSTR_OFFSETS
	.align		4
.L_41:
        /*0134*/ 	.byte	0x04, 0x28
        /*0136*/ 	.short	(.L_43 - .L_42)


	//   ....[0]....
.L_42:
        /*0138*/ 	.word	0x00000080


	//   ....[1]....
        /*013c*/ 	.word	0x00000520


	//   ....[2]....
        /*0140*/ 	.word	0x000006b0


	//   ....[3]....
        /*0144*/ 	.word	0x00000830


	//   ....[4]....
        /*0148*/ 	.word	0x00000930


	//   ....[5]....
        /*014c*/ 	.word	0x00000aa0


	//   ....[6]....
        /*0150*/ 	.word	0x00000be0


	//   ....[7]....
        /*0154*/ 	.word	0x00000e40


	//   ....[8]....
        /*0158*/ 	.word	0x00001c70


	//   ....[9]....
        /*015c*/ 	.word	0x00002ae0


	//   ....[10]....
        /*0160*/ 	.word	0x00002cf0


	//   ....[11]....
        /*0164*/ 	.word	0x00002d20


	//   ....[12]....
        /*0168*/ 	.word	0x000034d0


	//   ....[13]....
        /*016c*/ 	.word	0x00003700


	//----- nvinfo : EIATTR_VRC_CTA_INIT_COUNT
	.align		4
.L_43:
        /*0170*/ 	.byte	0x02, 0x4a
        /*0172*/ 	.byte	0x80
	.zero		1


	//----- nvinfo : EIATTR_SYSCALL_OFFSETS
	.align		4
        /*0174*/ 	.byte	0x04, 0x46
        /*0176*/ 	.short	(.L_45 - .L_44)


	//   ....[0]....
.L_44:
        /*0178*/ 	.word	0x00006b30


	//   ....[1]....
        /*017c*/ 	.word	0x00006c20


	//   ....[2]....
        /*0180*/ 	.word	0x00007830


	//   ....[3]....
        /*0184*/ 	.word	0x00008740


	//   ....[4]....
        /*0188*/ 	.word	0x00009680


	//   ....[5]....
        /*018c*/ 	.word	0x0000a5d0


	//   ....[6]....
        /*0190*/ 	.word	0x0000b520


	//   ....[7]....
        /*0194*/ 	.word	0x0000c470


	//   ....[8]....
        /*0198*/ 	.word	0x0000d3c0


	//   ....[9]....
        /*019c*/ 	.word	0x0000e2b0


	//----- nvinfo : EIATTR_MBARRIER_INSTR_OFFSETS
	.align		4
.L_45:
        /*01a0*/ 	.byte	0x04, 0x39
        /*01a2*/ 	.short	(.L_47 - .L_46)


	//   ....[0]....
.L_46:
        /*01a4*/ 	.word	0x00000620
        /*01a8*/ 	.word	0x000000ff
        /*01ac*/ 	.word	0x00000000
        /*01b0*/ 	.short	0x0100
        /*01b2*/ 	.byte	0x04
	.zero		1


	//   ....[1]....
        /*01b4*/ 	.word	0x00000630
        /*01b8*/ 	.word	0x000000ff
        /*01bc*/ 	.word	0x00000020
        /*01c0*/ 	.short	0x0100
        /*01c2*/ 	.byte	0x04
	.zero		1


	//   ....[2]....
        /*01c4*/ 	.word	0x00000640
        /*01c8*/ 	.word	0x000000ff
        /*01cc*/ 	.word	0x00000008
        /*01d0*/ 	.short	0x0100
        /*01d2*/ 	.byte	0x04
	.zero		1


	//   ....[3]....
        /*01d4*/ 	.word	0x00000650
        /*01d8*/ 	.word	0x000000ff
        /*01dc*/ 	.word	0x00000028
        /*01e0*/ 	.short	0x0100
        /*01e2*/ 	.byte	0x04
	.zero		1


	//   ....[4]....
        /*01e4*/ 	.word	0x00000660
        /*01e8*/ 	.word	0x000000ff
        /*01ec*/ 	.word	0x00000010
        /*01f0*/ 	.short	0x0100
        /*01f2*/ 	.byte	0x04
	.zero		1


	//   ....[5]....
        /*01f4*/ 	.word	0x00000670
        /*01f8*/ 	.word	0x000000ff
        /*01fc*/ 	.word	0x00000030
        /*0200*/ 	.short	0x0100
        /*0202*/ 	.byte	0x04
	.zero		1


	//   ....[6]....
        /*0204*/ 	.word	0x00000680
        /*0208*/ 	.word	0x000000ff
        /*020c*/ 	.word	0x00000018
        /*0210*/ 	.short	0x0100
        /*0212*/ 	.byte	0x04
	.zero		1


	//   ....[7]....
        /*0214*/ 	.word	0x00000690
        /*0218*/ 	.word	0x000000ff
        /*021c*/ 	.word	0x00000038
        /*0220*/ 	.short	0x0100
        /*0222*/ 	.byte	0x04
	.zero		1


	//   ....[8]....
        /*0224*/ 	.word	0x000007c0
        /*0228*/ 	.word	0x000000ff
        /*022c*/ 	.word	0x00000040
        /*0230*/ 	.short	0x0100
        /*0232*/ 	.byte	0x04
	.zero		1


	//   ....[9]....
        /*0234*/ 	.word	0x000007d0
        /*0238*/ 	.word	0x000000ff
        /*023c*/ 	.word	0x00000058
        /*0240*/ 	.short	0x0100
        /*0242*/ 	.byte	0x04
	.zero		1


	//   ....[10]....
        /*0244*/ 	.word	0x000007e0
        /*0248*/ 	.word	0x000000ff
        /*024c*/ 	.word	0x00000048
        /*0250*/ 	.short	0x0100
        /*0252*/ 	.byte	0x04
	.zero		1


	//   ....[11]....
        /*0254*/ 	.word	0x000007f0
        /*0258*/ 	.word	0x000000ff
        /*025c*/ 	.word	0x00000060
        /*0260*/ 	.short	0x0100
        /*0262*/ 	.byte	0x04
	.zero		1


	//   ....[12]....
        /*0264*/ 	.word	0x00000800
        /*0268*/ 	.word	0x000000ff
        /*026c*/ 	.word	0x00000050
        /*0270*/ 	.short	0x0100
        /*0272*/ 	.byte	0x04
	.zero		1


	//   ....[13]....
        /*0274*/ 	.word	0x00000810
        /*0278*/ 	.word	0x000000ff
        /*027c*/ 	.word	0x00000068
        /*0280*/ 	.short	0x0100
        /*0282*/ 	.byte	0x04
	.zero		1


	//   ....[14]....
        /*0284*/ 	.word	0x00000900
        /*0288*/ 	.word	0x000000ff
        /*028c*/ 	.word	0x00000070
        /*0290*/ 	.short	0x0100
        /*0292*/ 	.byte	0x06
	.zero		1


	//   ....[15]....
        /*0294*/ 	.word	0x00000910
        /*0298*/ 	.word	0x000000ff
        /*029c*/ 	.word	0x00000078
        /*02a0*/ 	.short	0x0100
        /*02a2*/ 	.byte	0x06
	.zero		1


	//   ....[16]....
        /*02a4*/ 	.word	0x00000a50
        /*02a8*/ 	.word	0x000000ff
        /*02ac*/ 	.word	0x00000080
        /*02b0*/ 	.short	0x0100
        /*02b2*/ 	.byte	0x06
	.zero		1


	//   ....[17]....
        /*02b4*/ 	.word	0x00000a60
        /*02b8*/ 	.word	0x000000ff
        /*02bc*/ 	.word	0x00000090
        /*02c0*/ 	.short	0x0100
        /*02c2*/ 	.byte	0x06
	.zero		1


	//   ....[18]....
        /*02c4*/ 	.word	0x00000a70
        /*02c8*/ 	.word	0x000000ff
        /*02cc*/ 	.word	0x00000088
        /*02d0*/ 	.short	0x0100
        /*02d2*/ 	.byte	0x06
	.zero		1


	//   ....[19]....
        /*02d4*/ 	.word	0x00000a80
        /*02d8*/ 	.word	0x000000ff
        /*02dc*/ 	.word	0x00000098
        /*02e0*/ 	.short	0x0100
        /*02e2*/ 	.byte	0x06
	.zero		1


	//   ....[20]....
        /*02e4*/ 	.word	0x00000bb0
        /*02e8*/ 	.word	0x000000ff
        /*02ec*/ 	.word	0x000000a0
        /*02f0*/ 	.short	0x0100
        /*02f2*/ 	.byte	0x04
	.zero		1


	//   ....[21]....
        /*02f4*/ 	.word	0x00000bc0
        /*02f8*/ 	.word	0x000000ff
        /*02fc*/ 	.word	0x000000a8
        /*0300*/ 	.short	0x0100
        /*0302*/ 	.byte	0x04
	.zero		1


	//   ....[22]....
        /*0304*/ 	.word	0x00000cc0
        /*0308*/ 	.word	0x000000ff
        /*030c*/ 	.word	0x000000b0
        /*0310*/ 	.short	0x0100
        /*0312*/ 	.byte	0x04
	.zero		1


	//   ....[23]....
        /*0314*/ 	.word	0x00000cd0
        /*0318*/ 	.word	0x000000ff
        /*031c*/ 	.word	0x000000c0
        /*0320*/ 	.short	0x0100
        /*0322*/ 	.byte	0x04
	.zero		1


	//   ....[24]....
        /*0324*/ 	.word	0x00000ce0
        /*0328*/ 	.word	0x000000ff
        /*032c*/ 	.word	0x000000b8
        /*0330*/ 	.short	0x0100
        /*0332*/ 	.byte	0x04
	.zero		1


	//   ....[25]....
        /*0334*/ 	.word	0x00000cf0
        /*0338*/ 	.word	0x000000ff
        /*033c*/ 	.word	0x000000c8
        /*0340*/ 	.short	0x0100
        /*0342*/ 	.byte	0x04
	.zero		1


	//   ....[26]....
        /*0344*/ 	.word	0x00000df0
        /*0348*/ 	.word	0x000000ff
        /*034c*/ 	.word	0x000000d0
        /*0350*/ 	.short	0x0100
        /*0352*/ 	.byte	0x06
	.zero		1


	//   ....[27]....
        /*0354*/ 	.word	0x00001870
        /*0358*/ 	.word	0x00000003
        /*035c*/ 	.word	0x000000c0
        /*0360*/ 	.short	0x010a
        /*0362*/ 	.byte	0xff
	.zero		1


	//   ....[28]....
        /*0364*/ 	.word	0x000018a0
        /*0368*/ 	.word	0x00000003
        /*036c*/ 	.word	0x000000b0
        /*0370*/ 	.short	0x0101
        /*0372*/ 	.byte	0xff
	.zero		1


	//   ....[29]....
        /*0374*/ 	.word	0x00001910
        /*0378*/ 	.word	0x000000ff
        /*037c*/ 	.word	0x00000020
        /*0380*/ 	.short	0x010a
        /*0382*/ 	.byte	0x04
	.zero		1


	//   ....[30]....
        /*0384*/ 	.word	0x00001a30
        /*0388*/ 	.word	0x000000ff
        /*038c*/ 	.word	0x00000020
        /*0390*/ 	.short	0x010a
        /*0392*/ 	.byte	0x21
	.zero		1


	//   ....[31]....
        /*0394*/ 	.word	0x00001b40
        /*0398*/ 	.word	0x000000ff
        /*039c*/ 	.word	0x00000020
        /*03a0*/ 	.short	0x010a
        /*03a2*/ 	.byte	0x05
	.zero		1


	//   ....[32]....
        /*03a4*/ 	.word	0x00001c50
        /*03a8*/ 	.word	0x000000ff
        /*03ac*/ 	.word	0x00000078
        /*03b0*/ 	.short	0x0101
        /*03b2*/ 	.byte	0x06
	.zero		1


	//   ....[33]....
        /*03b4*/ 	.word	0x00001c80
        /*03b8*/ 	.word	0x00000003
        /*03bc*/ 	.word	0x00000080
        /*03c0*/ 	.short	0x010a
        /*03c2*/ 	.byte	0xff
	.zero		1


	//   ....[34]....
        /*03c4*/ 	.word	0x00001dd0
        /*03c8*/ 	.word	0x00000000
        /*03cc*/ 	.word	0x00000000
        /*03d0*/ 	.short	0x0101
        /*03d2*/ 	.byte	0xff
	.zero		1


	//   ....[35]....
        /*03d4*/ 	.word	0x00002360
        /*03d8*/ 	.word	0x000000ff
        /*03dc*/ 	.word	0x00000000
        /*03e0*/ 	.short	0x010a
        /*03e2*/ 	.byte	0x04
	.zero		1


	//   ....[36]....
        /*03e4*/ 	.word	0x000023f0
        /*03e8*/ 	.word	0x000000ff
        /*03ec*/ 	.word	0x00000000
        /*03f0*/ 	.short	0x010a
        /*03f2*/ 	.byte	0x05
	.zero		1


	//   ....[37]....
        /*03f4*/ 	.word	0x00002480
        /*03f8*/ 	.word	0x000000ff
        /*03fc*/ 	.word	0x00000000
        /*0400*/ 	.short	0x010a
        /*0402*/ 	.byte	0x05
	.zero		1


	//   ....[38]....
        /*0404*/ 	.word	0x00002520
        /*0408*/ 	.word	0x00000000
        /*040c*/ 	.word	0x00000000
        /*0410*/ 	.short	0x010a
        /*0412*/ 	.byte	0xff
	.zero		1


	//   ....[39]....
        /*0414*/ 	.word	0x00002640
        /*0418*/ 	.word	0x00000000
        /*041c*/ 	.word	0x000000b0
        /*0420*/ 	.short	0x010a
        /*0422*/ 	.byte	0xff
	.zero		1


	//   ....[40]....
        /*0424*/ 	.word	0x000026a0
        /*0428*/ 	.word	0x00000004
        /*042c*/ 	.word	0x00000000
        /*0430*/ 	.short	0x0101
        /*0432*/ 	.byte	0xff
	.zero		1


	//   ....[41]....
        /*0434*/ 	.word	0x000026c0
        /*0438*/ 	.word	0x000000ff
        /*043c*/ 	.word	0x00000090
        /*0440*/ 	.short	0x010a
        /*0442*/ 	.byte	0x04
	.zero		1


	//   ....[42]....
        /*0444*/ 	.word	0x000027e0
        /*0448*/ 	.word	0x00000000
        /*044c*/ 	.word	0x00000080
        /*0450*/ 	.short	0x010a
        /*0452*/ 	.byte	0xff
	.zero		1


	//   ....[43]....
        /*0454*/ 	.word	0x000028f0
        /*0458*/ 	.word	0x00000000
        /*045c*/ 	.word	0x00000000
        /*0460*/ 	.short	0x0101
        /*0462*/ 	.byte	0xff
	.zero		1


	//   ....[44]....
        /*0464*/ 	.word	0x00002980
        /*0468*/ 	.word	0x000000ff
        /*046c*/ 	.word	0x00000090
        /*0470*/ 	.short	0x0106
        /*0472*/ 	.byte	0x04
	.zero		1


	//   ....[45]....
        /*0474*/ 	.word	0x000029a0
        /*0478*/ 	.word	0x000000ff
        /*047c*/ 	.word	0x00000090
        /*0480*/ 	.short	0x010a
        /*0482*/ 	.byte	0x04
	.zero		1


	//   ....[46]....
        /*0484*/ 	.word	0x00002a30
        /*0488*/ 	.word	0x000000ff
        /*048c*/ 	.word	0x00000090
        /*0490*/ 	.short	0x0106
        /*0492*/ 	.byte	0x07
	.zero		1


	//   ....[47]....
        /*0494*/ 	.word	0x00002a70
        /*0498*/ 	.word	0x00000000
        /*049c*/ 	.word	0x00000090
        /*04a0*/ 	.short	0x010a
        /*04a2*/ 	.byte	0xff
	.zero		1


	//   ....[48]....
        /*04a4*/ 	.word	0x00002f60
        /*04a8*/ 	.word	0x00000000
        /*04ac*/ 	.word	0x00000080
        /*04b0*/ 	.short	0x010a
        /*04b2*/ 	.byte	0xff
	.zero		1


	//   ....[49]....
        /*04b4*/ 	.word	0x00003020
        /*04b8*/ 	.word	0x00000000
        /*04bc*/ 	.word	0x00000000
        /*04c0*/ 	.short	0x0101
        /*04c2*/ 	.byte	0xff
	.zero		1


	//   ....[50]....
        /*04c4*/ 	.word	0x000030e0
        /*04c8*/ 	.word	0x000000ff
        /*04cc*/ 	.word	0x00000000
        /*04d0*/ 	.short	0x010a
        /*04d2*/ 	.byte	0x04
	.zero		1


	//   ....[51]....
        /*04d4*/ 	.word	0x00003150
        /*04d8*/ 	.word	0x000000ff
        /*04dc*/ 	.word	0x00000000
        /*04e0*/ 	.short	0x010a
        /*04e2*/ 	.byte	0x08
	.zero		1


	//   ....[52]....
        /*04e4*/ 	.word	0x00003240
        /*04e8*/ 	.word	0x000000ff
        /*04ec*/ 	.word	0x00000000
        /*04f0*/ 	.short	0x010a
        /*04f2*/ 	.byte	0x04
	.zero		1


	//   ....[53]....
        /*04f4*/ 	.word	0x00003280
        /*04f8*/ 	.word	0x000000ff
        /*04fc*/ 	.word	0x000000a8
        /*0500*/ 	.short	0x010a
        /*0502*/ 	.byte	0x0d
	.zero		1


	//   ....[54]....
        /*0504*/ 	.word	0x000034b0
        /*0508*/ 	.word	0x000000ff
        /*050c*/ 	.word	0x000000d0
        /*0510*/ 	.short	0x010a
        /*0512*/ 	.byte	0x0d
	.zero		1


	//   ....[55]....
        /*0514*/ 	.word	0x000039d0
        /*0518*/ 	.word	0x00000008
        /*051c*/ 	.word	0x00000080
        /*0520*/ 	.short	0x010a
        /*0522*/ 	.byte	0xff
	.zero		1


	//   ....[56]....
        /*0524*/ 	.word	0x00003b40
        /*0528*/ 	.word	0x00000000
        /*052c*/ 	.word	0x00000000
        /*0530*/ 	.short	0x0101
        /*0532*/ 	.byte	0xff
	.zero		1


	//   ....[57]....
        /*0534*/ 	.word	0x00004010
        /*0538*/ 	.word	0x000000ff
        /*053c*/ 	.word	0x00000078
        /*0540*/ 	.short	0x010a
        /*0542*/ 	.byte	0x20
	.zero		1


	//   ....[58]....
        /*0544*/ 	.word	0x000041f0
        /*0548*/ 	.word	0x000000ff
        /*054c*/ 	.word	0x00000058
        /*0550*/ 	.short	0x010a
        /*0552*/ 	.byte	0x10
	.zero		1


	//   ....[59]....
        /*0554*/ 	.word	0x00004550
        /*0558*/ 	.word	0x000000ff
        /*055c*/ 	.word	0x00000040
        /*0560*/ 	.short	0x010b
        /*0562*/ 	.byte	0x10
	.zero		1


	//   ....[60]....
        /*0564*/ 	.word	0x000045d0
        /*0568*/ 	.word	0x000000ff
        /*056c*/ 	.word	0x00000000
        /*0570*/ 	.short	0x0101
        /*0572*/ 	.byte	0x04
	.zero		1


	//   ....[61]....
        /*0574*/ 	.word	0x000045f0
        /*0578*/ 	.word	0x000000ff
        /*057c*/ 	.word	0x00000058
        /*0580*/ 	.short	0x010a
        /*0582*/ 	.byte	0x11
	.zero		1


	//   ....[62]....
        /*0584*/ 	.word	0x00004900
        /*0588*/ 	.word	0x000000ff
        /*058c*/ 	.word	0x00000040
        /*0590*/ 	.short	0x010b
        /*0592*/ 	.byte	0x11
	.zero		1


	//   ....[63]....
        /*0594*/ 	.word	0x00004980
        /*0598*/ 	.word	0x000000ff
        /*059c*/ 	.word	0x00000000
        /*05a0*/ 	.short	0x0101
        /*05a2*/ 	.byte	0x04
	.zero		1


	//   ....[64]....
        /*05a4*/ 	.word	0x000049a0
        /*05a8*/ 	.word	0x000000ff
        /*05ac*/ 	.word	0x00000058
        /*05b0*/ 	.short	0x010a
        /*05b2*/ 	.byte	0x10
	.zero		1


	//   ....[65]....
        /*05b4*/ 	.word	0x00004ca0
        /*05b8*/ 	.word	0x000000ff
        /*05bc*/ 	.word	0x00000040
        /*05c0*/ 	.short	0x010b
        /*05c2*/ 	.byte	0x10
	.zero		1


	//   ....[66]....
        /*05c4*/ 	.word	0x00004d20
        /*05c8*/ 	.word	0x000000ff
        /*05cc*/ 	.word	0x00000000
        /*05d0*/ 	.short	0x0101
        /*05d2*/ 	.byte	0x04
	.zero		1


	//   ....[67]....
        /*05d4*/ 	.word	0x00004d40
        /*05d8*/ 	.word	0x000000ff
        /*05dc*/ 	.word	0x00000058
        /*05e0*/ 	.short	0x010a
        /*05e2*/ 	.byte	0x15
	.zero		1


	//   ....[68]....
        /*05e4*/ 	.word	0x00005020
        /*05e8*/ 	.word	0x000000ff
        /*05ec*/ 	.word	0x00000040
        /*05f0*/ 	.short	0x010b
        /*05f2*/ 	.byte	0x15
	.zero		1


	//   ....[69]....
        /*05f4*/ 	.word	0x00005040
        /*05f8*/ 	.word	0x000000ff
        /*05fc*/ 	.word	0x00000000
        /*0600*/ 	.short	0x0101
        /*0602*/ 	.byte	0x04
	.zero		1


	//   ....[70]....
        /*0604*/ 	.word	0x00005060
        /*0608*/ 	.word	0x000000ff
        /*060c*/ 	.word	0x00000058
        /*0610*/ 	.short	0x010a
        /*0612*/ 	.byte	0x06
	.zero		1


	//   ....[71]....
        /*0614*/ 	.word	0x00005360
        /*0618*/ 	.word	0x000000ff
        /*061c*/ 	.word	0x00000040
        /*0620*/ 	.short	0x010b
        /*0622*/ 	.byte	0x06
	.zero		1


	//   ....[72]....
        /*0624*/ 	.word	0x00005370
        /*0628*/ 	.word	0x000000ff
        /*062c*/ 	.word	0x00000000
        /*0630*/ 	.short	0x0101
        /*0632*/ 	.byte	0x04
	.zero		1


	//   ....[73]....
        /*0634*/ 	.word	0x00005380
        /*0638*/ 	.word	0x000000ff
        /*063c*/ 	.word	0x00000058
        /*0640*/ 	.short	0x010a
        /*0642*/ 	.byte	0x10
	.zero		1


	//   ....[74]....
        /*0644*/ 	.word	0x00005680
        /*0648*/ 	.word	0x000000ff
        /*064c*/ 	.word	0x00000040
        /*0650*/ 	.short	0x010b
        /*0652*/ 	.byte	0x10
	.zero		1


	//   ....[75]....
        /*0654*/ 	.word	0x00005700
        /*0658*/ 	.word	0x000000ff
        /*065c*/ 	.word	0x00000000
        /*0660*/ 	.short	0x0101
        /*0662*/ 	.byte	0x04
	.zero		1


	//   ....[76]....
        /*0664*/ 	.word	0x00005720
        /*0668*/ 	.word	0x000000ff
        /*066c*/ 	.word	0x00000058
        /*0670*/ 	.short	0x010a
        /*0672*/ 	.byte	0x11
	.zero		1


	//   ....[77]....
        /*0674*/ 	.word	0x00005a20
        /*0678*/ 	.word	0x000000ff
        /*067c*/ 	.word	0x00000040
        /*0680*/ 	.short	0x010b
        /*0682*/ 	.byte	0x11
	.zero		1


	//   ....[78]....
        /*0684*/ 	.word	0x00005aa0
        /*0688*/ 	.word	0x000000ff
        /*068c*/ 	.word	0x00000000
        /*0690*/ 	.short	0x0101
        /*0692*/ 	.byte	0x04
	.zero		1


	//   ....[79]....
        /*0694*/ 	.word	0x00005ac0
        /*0698*/ 	.word	0x000000ff
        /*069c*/ 	.word	0x00000058
        /*06a0*/ 	.short	0x010a
        /*06a2*/ 	.byte	0x10
	.zero		1


	//   ....[80]....
        /*06a4*/ 	.word	0x00005e20
        /*06a8*/ 	.word	0x000000ff
        /*06ac*/ 	.word	0x00000040
        /*06b0*/ 	.short	0x010b
        /*06b2*/ 	.byte	0x10
	.zero		1


	//   ....[81]....
        /*06b4*/ 	.word	0x00005ea0
        /*06b8*/ 	.word	0x000000ff
        /*06bc*/ 	.word	0x00000000
        /*06c0*/ 	.short	0x0101
        /*06c2*/ 	.byte	0x04
	.zero		1


	//   ....[82]....
        /*06c4*/ 	.word	0x00005ef0
        /*06c8*/ 	.word	0x000000ff
        /*06cc*/ 	.word	0x00000000
        /*06d0*/ 	.short	0x010a
        /*06d2*/ 	.byte	0x04
	.zero		1


	//   ....[83]....
        /*06d4*/ 	.word	0x00005f80
        /*06d8*/ 	.word	0x000000ff
        /*06dc*/ 	.word	0x00000000
        /*06e0*/ 	.short	0x010a
        /*06e2*/ 	.byte	0x05
	.zero		1


	//   ....[84]....
        /*06e4*/ 	.word	0x00006020
        /*06e8*/ 	.word	0x00000000
        /*06ec*/ 	.word	0x00000000
        /*06f0*/ 	.short	0x010a
        /*06f2*/ 	.byte	0xff
	.zero		1


	//   ....[85]....
        /*06f4*/ 	.word	0x00006390
        /*06f8*/ 	.word	0x00000000
        /*06fc*/ 	.word	0x00000080
        /*0700*/ 	.short	0x010a
        /*0702*/ 	.byte	0xff
	.zero		1


	//   ....[86]....
        /*0704*/ 	.word	0x00006460
        /*0708*/ 	.word	0x00000000
        /*070c*/ 	.word	0x00000000
        /*0710*/ 	.short	0x0101
        /*0712*/ 	.byte	0xff
	.zero		1


	//   ....[87]....
        /*0714*/ 	.word	0x00007150
        /*0718*/ 	.word	0x00000004
        /*071c*/ 	.word	0x00000040
        /*0720*/ 	.short	0x010a
        /*0722*/ 	.byte	0xff
	.zero		1


	//   ....[88]....
        /*0724*/ 	.word	0x00007250
        /*0728*/ 	.word	0x000000ff
        /*072c*/ 	.word	0x000000a0
        /*0730*/ 	.short	0x010a
        /*0732*/ 	.byte	0x2f
	.zero		1


	//   ....[89]....
        /*0734*/ 	.word	0x00007310
        /*0738*/ 	.word	0x00000004
        /*073c*/ 	.word	0x00000040
        /*0740*/ 	.short	0x010a
        /*0742*/ 	.byte	0xff
	.zero		1


	//   ....[90]....
        /*0744*/ 	.word	0x00007710
        /*0748*/ 	.word	0x000000ff
        /*074c*/ 	.word	0x000000a0
        /*0750*/ 	.short	0x010a
        /*0752*/ 	.byte	0x2f
	.zero		1


	//   ....[91]....
        /*0754*/ 	.word	0x000078c0
        /*0758*/ 	.word	0x000000ff
        /*075c*/ 	.word	0x00000000
        /*0760*/ 	.short	0x0101
        /*0762*/ 	.byte	0x04
	.zero		1


	//   ....[92]....
        /*0764*/ 	.word	0x00008240
        /*0768*/ 	.word	0x00000000
        /*076c*/ 	.word	0x00000000
        /*0770*/ 	.short	0x0101
        /*0772*/ 	.byte	0xff
	.zero		1


	//   ....[93]....
        /*0774*/ 	.word	0x00008250
        /*0778*/ 	.word	0x00000005
        /*077c*/ 	.word	0x00000040
        /*0780*/ 	.short	0x010a
        /*0782*/ 	.byte	0xff
	.zero		1


	//   ....[94]....
        /*0784*/ 	.word	0x00008330
        /*0788*/ 	.word	0x00000005
        /*078c*/ 	.word	0x00000040
        /*0790*/ 	.short	0x010a
        /*0792*/ 	.byte	0xff
	.zero		1


	//   ....[95]....
        /*0794*/ 	.word	0x00009160
        /*0798*/ 	.word	0x00000027
        /*079c*/ 	.word	0x00000000
        /*07a0*/ 	.short	0x0101
        /*07a2*/ 	.byte	0xff
	.zero		1


	//   ....[96]....
        /*07a4*/ 	.word	0x000091d0
        /*07a8*/ 	.word	0x00000005
        /*07ac*/ 	.word	0x00000040
        /*07b0*/ 	.short	0x010a
        /*07b2*/ 	.byte	0xff
	.zero		1


	//   ....[97]....
        /*07b4*/ 	.word	0x00009270
        /*07b8*/ 	.word	0x00000005
        /*07bc*/ 	.word	0x00000040
        /*07c0*/ 	.short	0x010a
        /*07c2*/ 	.byte	0xff
	.zero		1


	//   ....[98]....
        /*07c4*/ 	.word	0x0000a0b0
        /*07c8*/ 	.word	0x00000027
        /*07cc*/ 	.word	0x00000000
        /*07d0*/ 	.short	0x0101
        /*07d2*/ 	.byte	0xff
	.zero		1


	//   ....[99]....
        /*07d4*/ 	.word	0x0000a120
        /*07d8*/ 	.word	0x00000005
        /*07dc*/ 	.word	0x00000040
        /*07e0*/ 	.short	0x010a
        /*07e2*/ 	.byte	0xff
	.zero		1


	//   ....[100]....
        /*07e4*/ 	.word	0x0000a1c0
        /*07e8*/ 	.word	0x00000005
        /*07ec*/ 	.word	0x00000040
        /*07f0*/ 	.short	0x010a
        /*07f2*/ 	.byte	0xff
	.zero		1


	//   ....[101]....
        /*07f4*/ 	.word	0x0000b000
        /*07f8*/ 	.word	0x00000027
        /*07fc*/ 	.word	0x00000000
        /*0800*/ 	.short	0x0101
        /*0802*/ 	.byte	0xff
	.zero		1


	//   ....[102]....
        /*0804*/ 	.word	0x0000b070
        /*0808*/ 	.word	0x00000005
        /*080c*/ 	.word	0x00000040
        /*0810*/ 	.short	0x010a
        /*0812*/ 	.byte	0xff
	.zero		1


	//   ....[103]....
        /*0814*/ 	.word	0x0000b110
        /*0818*/ 	.word	0x00000005
        /*081c*/ 	.word	0x00000040
        /*0820*/ 	.short	0x010a
        /*0822*/ 	.byte	0xff
	.zero		1


	//   ....[104]....
        /*0824*/ 	.word	0x0000bf50
        /*0828*/ 	.word	0x00000027
        /*082c*/ 	.word	0x00000000
        /*0830*/ 	.short	0x0101
        /*0832*/ 	.byte	0xff
	.zero		1


	//   ....[105]....
        /*0834*/ 	.word	0x0000bfc0
        /*0838*/ 	.word	0x00000005
        /*083c*/ 	.word	0x00000040
        /*0840*/ 	.short	0x010a
        /*0842*/ 	.byte	0xff
	.zero		1


	//   ....[106]....
        /*0844*/ 	.word	0x0000c060
        /*0848*/ 	.word	0x00000005
        /*084c*/ 	.word	0x00000040
        /*0850*/ 	.short	0x010a
        /*0852*/ 	.byte	0xff
	.zero		1


	//   ....[107]....
        /*0854*/ 	.word	0x0000cea0
        /*0858*/ 	.word	0x00000027
        /*085c*/ 	.word	0x00000000
        /*0860*/ 	.short	0x0101
        /*0862*/ 	.byte	0xff
	.zero		1


	//   ....[108]....
        /*0864*/ 	.word	0x0000cf10
        /*0868*/ 	.word	0x00000005
        /*086c*/ 	.word	0x00000040
        /*0870*/ 	.short	0x010a
        /*0872*/ 	.byte	0xff
	.zero		1


	//   ....[109]....
        /*0874*/ 	.word	0x0000cfb0
        /*0878*/ 	.word	0x00000005
        /*087c*/ 	.word	0x00000040
        /*0880*/ 	.short	0x010a
        /*0882*/ 	.byte	0xff
	.zero		1


	//   ....[110]....
        /*0884*/ 	.word	0x0000ddd0
        /*0888*/ 	.word	0x00000027
        /*088c*/ 	.word	0x00000000
        /*0890*/ 	.short	0x0101
        /*0892*/ 	.byte	0xff
	.zero		1


	//   ....[111]....
        /*0894*/ 	.word	0x0000de40
        /*0898*/ 	.word	0x00000003
        /*089c*/ 	.word	0x00000040
        /*08a0*/ 	.short	0x010a
        /*08a2*/ 	.byte	0xff
	.zero		1


	//   ....[112]....
        /*08a4*/ 	.word	0x0000def0
        /*08a8*/ 	.word	0x00000003
        /*08ac*/ 	.word	0x00000040
        /*08b0*/ 	.short	0x010a
        /*08b2*/ 	.byte	0xff
	.zero		1


	//   ....[113]....
        /*08b4*/ 	.word	0x0000ecf0
        /*08b8*/ 	.word	0x00000000
        /*08bc*/ 	.word	0x00000000
        /*08c0*/ 	.short	0x0101
        /*08c2*/ 	.byte	0xff
	.zero		1


	//   ....[114]....
        /*08c4*/ 	.word	0x0000edf0
        /*08c8*/ 	.word	0x000000ff
        /*08cc*/ 	.word	0x000000d0
        /*08d0*/ 	.short	0x0101
        /*08d2*/ 	.byte	0x2f
	.zero		1


	//   ....[115]....
        /*08d4*/ 	.word	0x0000ef80
        /*08d8*/ 	.word	0x000000ff
        /*08dc*/ 	.word	0x00000000
        /*08e0*/ 	.short	0x0101
        /*08e2*/ 	.byte	0x04
	.zero		1


	//   ....[116]....
        /*08e4*/ 	.word	0x0000efa0
        /*08e8*/ 	.word	0x00000003
        /*08ec*/ 	.word	0x000000c0
        /*08f0*/ 	.short	0x010a
        /*08f2*/ 	.byte	0xff
	.zero		1


	//   ....[117]....
        /*08f4*/ 	.word	0x0000f000
        /*08f8*/ 	.word	0x00000000
        /*08fc*/ 	.word	0x00000020
        /*0900*/ 	.short	0x010a
        /*0902*/ 	.byte	0xff
	.zero		1


	//   ....[118]....
        /*0904*/ 	.word	0x0000f050
        /*0908*/ 	.word	0x00000003
        /*090c*/ 	.word	0x00000080
        /*0910*/ 	.short	0x010a
        /*0912*/ 	.byte	0xff
	.zero		1


	//   ....[119]....
        /*0914*/ 	.word	0x0000f0b0
        /*0918*/ 	.word	0x00000000
        /*091c*/ 	.word	0x00000000
        /*0920*/ 	.short	0x010a
        /*0922*/ 	.byte	0xff
	.zero		1


	//   ....[120]....
        /*0924*/ 	.word	0x0000f110
        /*0928*/ 	.word	0x00000000
        /*092c*/ 	.word	0x00000000
        /*0930*/ 	.short	0x010a
        /*0932*/ 	.byte	0xff
	.zero		1


	//   ....[121]....
        /*0934*/ 	.word	0x0000f170
        /*0938*/ 	.word	0x00000000
        /*093c*/ 	.word	0x00000000
        /*0940*/ 	.short	0x010a
        /*0942*/ 	.byte	0xff
	.zero		1


	//   ....[122]....
        /*0944*/ 	.word	0x0000f1c0
        /*0948*/ 	.word	0x00000000
        /*094c*/ 	.word	0x000000b0
        /*0950*/ 	.short	0x010a
        /*0952*/ 	.byte	0xff
	.zero		1


	//   ....[123]....
        /*0954*/ 	.word	0x0000f220
        /*0958*/ 	.word	0x00000000
        /*095c*/ 	.word	0x00000090
        /*0960*/ 	.short	0x010a
        /*0962*/ 	.byte	0xff
	.zero		1


	//   ....[124]....
        /*0964*/ 	.word	0x0000f270
        /*0968*/ 	.word	0x00000000
        /*096c*/ 	.word	0x00000080
        /*0970*/ 	.short	0x010a
        /*0972*/ 	.byte	0xff
	.zero		1


	//   ....[125]....
        /*0974*/ 	.word	0x0000f2d0
        /*0978*/ 	.word	0x00000000
        /*097c*/ 	.word	0x00000090
        /*0980*/ 	.short	0x010a
        /*0982*/ 	.byte	0xff
	.zero		1


	//   ....[126]....
        /*0984*/ 	.word	0x0000f320
        /*0988*/ 	.word	0x00000000
        /*098c*/ 	.word	0x00000080
        /*0990*/ 	.short	0x010a
        /*0992*/ 	.byte	0xff
	.zero		1


	//   ....[127]....
        /*0994*/ 	.word	0x0000f380
        /*0998*/ 	.word	0x00000000
        /*099c*/ 	.word	0x00000000
        /*09a0*/ 	.short	0x010a
        /*09a2*/ 	.byte	0xff
	.zero		1


	//   ....[128]....
        /*09a4*/ 	.word	0x0000f3e0
        /*09a8*/ 	.word	0x00000000
        /*09ac*/ 	.word	0x000000a8
        /*09b0*/ 	.short	0x010a
        /*09b2*/ 	.byte	0xff
	.zero		1


	//   ....[129]....
        /*09b4*/ 	.word	0x0000f440
        /*09b8*/ 	.word	0x00000000
        /*09bc*/ 	.word	0x000000d0
        /*09c0*/ 	.short	0x010a
        /*09c2*/ 	.byte	0xff
	.zero		1


	//   ....[130]....
        /*09c4*/ 	.word	0x0000f490
        /*09c8*/ 	.word	0x00000008
        /*09cc*/ 	.word	0x00000080
        /*09d0*/ 	.short	0x010a
        /*09d2*/ 	.byte	0xff
	.zero		1


	//   ....[131]....
        /*09d4*/ 	.word	0x0000f4f0
        /*09d8*/ 	.word	0x00000000
        /*09dc*/ 	.word	0x00000078
        /*09e0*/ 	.short	0x010a
        /*09e2*/ 	.byte	0xff
	.zero		1


	//   ....[132]....
        /*09e4*/ 	.word	0x0000f550
        /*09e8*/ 	.word	0x00000000
        /*09ec*/ 	.word	0x00000058
        /*09f0*/ 	.short	0x010a
        /*09f2*/ 	.byte	0xff
	.zero		1


	//   ....[133]....
        /*09f4*/ 	.word	0x0000f5b0
        /*09f8*/ 	.word	0x00000000
        /*09fc*/ 	.word	0x00000058
        /*0a00*/ 	.short	0x010a
        /*0a02*/ 	.byte	0xff
	.zero		1


	//   ....[134]....
        /*0a04*/ 	.word	0x0000f610
        /*0a08*/ 	.word	0x00000000
        /*0a0c*/ 	.word	0x00000058
        /*0a10*/ 	.short	0x010a
        /*0a12*/ 	.byte	0xff
	.zero		1


	//   ....[135]....
        /*0a14*/ 	.word	0x0000f670
        /*0a18*/ 	.word	0x00000000
        /*0a1c*/ 	.word	0x00000058
        /*0a20*/ 	.short	0x010a
        /*0a22*/ 	.byte	0xff
	.zero		1


	//   ....[136]....
        /*0a24*/ 	.word	0x0000f6d0
        /*0a28*/ 	.word	0x00000000
        /*0a2c*/ 	.word	0x00000058
        /*0a30*/ 	.short	0x010a
        /*0a32*/ 	.byte	0xff
	.zero		1


	//   ....[137]....
        /*0a34*/ 	.word	0x0000f730
        /*0a38*/ 	.word	0x00000000
        /*0a3c*/ 	.word	0x00000058
        /*0a40*/ 	.short	0x010a
        /*0a42*/ 	.byte	0xff
	.zero		1


	//   ....[138]....
        /*0a44*/ 	.word	0x0000f790
        /*0a48*/ 	.word	0x00000000
        /*0a4c*/ 	.word	0x00000058
        /*0a50*/ 	.short	0x010a
        /*0a52*/ 	.byte	0xff
	.zero		1


	//   ....[139]....
        /*0a54*/ 	.word	0x0000f7f0
        /*0a58*/ 	.word	0x00000000
        /*0a5c*/ 	.word	0x00000058
        /*0a60*/ 	.short	0x010a
        /*0a62*/ 	.byte	0xff
	.zero		1


	//   ....[140]....
        /*0a64*/ 	.word	0x0000f850
        /*0a68*/ 	.word	0x00000000
        /*0a6c*/ 	.word	0x00000000
        /*0a70*/ 	.short	0x010a
        /*0a72*/ 	.byte	0xff
	.zero		1


	//   ....[141]....
        /*0a74*/ 	.word	0x0000f8b0
        /*0a78*/ 	.word	0x00000000
        /*0a7c*/ 	.word	0x00000000
        /*0a80*/ 	.short	0x010a
        /*0a82*/ 	.byte	0xff
	.zero		1


	//   ....[142]....
        /*0a84*/ 	.word	0x0000f900
        /*0a88*/ 	.word	0x00000000
        /*0a8c*/ 	.word	0x00000080
        /*0a90*/ 	.short	0x010a
        /*0a92*/ 	.byte	0xff
	.zero		1


	//   ....[143]....
        /*0a94*/ 	.word	0x0000f950
        /*0a98*/ 	.word	0x00000004
        /*0a9c*/ 	.word	0x00000040
        /*0aa0*/ 	.short	0x010a
        /*0aa2*/ 	.byte	0xff
	.zero		1


	//   ....[144]....
        /*0aa4*/ 	.word	0x0000f9b0
        /*0aa8*/ 	.word	0x00000003
        /*0aac*/ 	.word	0x000000a0
        /*0ab0*/ 	.short	0x010a
        /*0ab2*/ 	.byte	0xff
	.zero		1


	//   ....[145]....
        /*0ab4*/ 	.word	0x0000fa00
        /*0ab8*/ 	.word	0x00000005
        /*0abc*/ 	.word	0x00000040
        /*0ac0*/ 	.short	0x010a
        /*0ac2*/ 	.byte	0xff
	.zero		1


	//   ....[146]....
        /*0ac4*/ 	.word	0x0000fa50
        /*0ac8*/ 	.word	0x00000005
        /*0acc*/ 	.word	0x00000040
        /*0ad0*/ 	.short	0x010a
        /*0ad2*/ 	.byte	0xff
	.zero		1


	//   ....[147]....
        /*0ad4*/ 	.word	0x0000faa0
        /*0ad8*/ 	.word	0x00000005
        /*0adc*/ 	.word	0x00000040
        /*0ae0*/ 	.short	0x010a
        /*0ae2*/ 	.byte	0xff
	.zero		1


	//   ....[148]....
        /*0ae4*/ 	.word	0x0000faf0
        /*0ae8*/ 	.word	0x00000005
        /*0aec*/ 	.word	0x00000040
        /*0af0*/ 	.short	0x010a
        /*0af2*/ 	.byte	0xff
	.zero		1


	//   ....[149]....
        /*0af4*/ 	.word	0x0000fb40
        /*0af8*/ 	.word	0x00000005
        /*0afc*/ 	.word	0x00000040
        /*0b00*/ 	.short	0x010a
        /*0b02*/ 	.byte	0xff
	.zero		1


	//   ....[150]....
        /*0b04*/ 	.word	0x0000fb90
        /*0b08*/ 	.word	0x00000005
        /*0b0c*/ 	.word	0x00000040
        /*0b10*/ 	.short	0x010a
        /*0b12*/ 	.byte	0xff
	.zero		1


	//   ....[151]....
        /*0b14*/ 	.word	0x0000fbe0
        /*0b18*/ 	.word	0x00000003
        /*0b1c*/ 	.word	0x00000040
        /*0b20*/ 	.short	0x010a
        /*0b22*/ 	.byte	0xff
	.zero		1


	//----- nvinfo : EIATTR_NUM_MBARRIERS
	.align		4
.L_47:
        /*0b24*/ 	.byte	0x03, 0x38
        /*0b26*/ 	.short	0x001b


	//----- nvinfo : EIATTR_EXIT_INSTR_OFFSETS
	.align		4
        /*0b28*/ 	.byte	0x04, 0x1c
        /*0b2a*/ 	.short	(.L_49 - .L_48)


	//   ....[0]....
.L_48:
        /*0b2c*/ 	.word	0x00002550


	//   ....[1]....
        /*0b30*/ 	.word	0x00002a40


	//   ....[2]....
        /*0b34*/ 	.word	0x00002aa0


	//   ....[3]....
        /*0b38*/ 	.word	0x00003710


	//   ....[4]....
        /*0b3c*/ 	.word	0x00006050


	//   ....[5]....
        /*0b40*/ 	.word	0x00006090


	//   ....[6]....
        /*0b44*/ 	.word	0x0000ee70


	//   ....[7]....
        /*0b48*/ 	.word	0x0000eef0


	//   ....[8]....
        /*0b4c*/ 	.word	0x0000ef20


	//   ....[9]....
        /*0b50*/ 	.word	0x0000ef90


	//----- nvinfo : EIATTR_MAX_THREADS
	.align		4
.L_49:
        /*0b54*/ 	.byte	0x04, 0x05
        /*0b56*/ 	.short	(.L_51 - .L_50)
.L_50:
        /*0b58*/ 	.word	0x00000100
        /*0b5c*/ 	.word	0x00000001
        /*0b60*/ 	.word	0x00000001


	//----- nvinfo : EIATTR_CRS_STACK_SIZE
	.align		4
.L_51:
        /*0b64*/ 	.byte	0x04, 0x1e
        /*0b66*/ 	.short	(.L_53 - .L_52)
.L_52:
        /*0b68*/ 	.word	0x00000000


	//----- nvinfo : EIATTR_CBANK_PARAM_SIZE
	.align		4
.L_53:
        /*0b6c*/ 	.byte	0x03, 0x19
        /*0b6e*/ 	.short	0x0a00


	//----- nvinfo : EIATTR_PARAM_CBANK
	.align		4
        /*0b70*/ 	.byte	0x04, 0x0a
        /*0b72*/ 	.short	(.L_55 - .L_54)
	.align		4
.L_54:
        /*0b74*/ 	.word	index@(.nv.constant0._ZN7cutlass13device_kernelINS_4gemm6kernel13GemmUniversalIN4cute5tupleIJiiiiEEENS1_10collective13CollectiveMmaINS1_41MainloopSm100TmaUmmaWarpSpecializedSparseILi4ELi2ELi1ENS5_IJNS4_1CILi1EEENSA_ILi2EEESB_EEEEENS5_IJNSA_ILi128EEENSA_ILi256EEESF_EEENS_12float_e4m3_tENS5_IJNS4_6LayoutINS5_IJiNS5_IJSC_iEEEiEEENS5_IJlNS5_IJSB_SC_EEElEEEEENSJ_INS5_IJNS5_IJSF_iEEESP_iEEENS5_IJNS5_IJSF_NSA_ILi16384EEEEEENS5_IJSB_lEEElEEEEEEEESI_NS5_IJlSB_lEEENS4_8TiledMMAINS4_8MMA_AtomIJNS4_26SM100_MMA_F8F6F4_SS_SPARSEISI_SI_fLi128ELi256ELNS4_4UMMA5MajorE0ELS12_0ELNS11_7ScaleInE0ELS13_0EEEEEENSJ_INS5_IJSB_SB_SB_EEENS5_IJNSA_ILi0EEES17_S17_EEEEENS5_IJNS4_10UnderscoreES1A_S1A_EEEEENS4_23SM90_TMA_LOAD_MULTICASTENS4_14ComposedLayoutINS4_7SwizzleILi2ELi4ELi3EEENS4_25smem_sparse_ptr_flag_bitsILi2ELi8EEENSJ_INS5_IJNS5_IJSB_NSA_ILi8EEEEEENS5_IJSC_NSA_ILi64EEEEEEEEENS5_IJNS5_IJS17_SF_EEESM_EEEEEEEvNS4_8identityENS4_13SM90_TMA_LOADENS1E_INS1F_ILi3ELi4ELi3EEENS4_18smem_ptr_flag_bitsILi8EEENSJ_INS5_IJS1J_SF_EEENS5_IJSF_SB_EEEEEEEvS1S_EENS_8epilogue10collective18CollectiveEpilogueINS22_23Sm100TmaWarpSpecializedILi3ELi2ELi32ELb1ELb0EEEJSH_NS5_IJNSJ_ISF_SB_EENSJ_INSA_ILi32EEESB_EEEEEfNS5_IJSB_llEEEfS2B_NS22_6fusion15FusionCallbacksIS26_NS2C_17LinearCombinationIffffLNS_15FloatRoundStyleE2EEESH_S2A_JEEENS4_5SM1004TMEM4LOAD26SM100_TMEM_LOAD_32dp32b32xES1T_NS1E_INS1F_ILi2ELi5ELi2EEENS1V_ILi32EEENSJ_INS5_IJS28_NSA_ILi4EEEEEENS5_IJSB_S28_EEEEEEENS4_39AutoVectorizingCopyWithAssumedAlignmentILi128EEENS4_14SM90_TMA_STOREES2S_S2U_S2U_EEEvvEEEEvNT_6ParamsE)
        /*0b78*/ 	.short	0x0380
        /*0b7a*/ 	.short	0x0a00


	//----- nvinfo : EIATTR_SW_WAR
	.align		4
.L_55:
        /*0b7c*/ 	.byte	0x04, 0x36
        /*0b7e*/ 	.short	(.L_57 - .L_56)
.L_56:
        /*0b80*/ 	.word	0x00000008
.L_57:


//--------------------- .nv.callgraph             --------------------------
	.section	.nv.callgraph,"",@"SHT_CUDA_CALLGRAPH"
	.align	4
	.sectionentsize	8
	.align		4
        /*0000*/ 	.word	0x00000000
	.align		4
        /*0004*/ 	.word	0xffffffff
	.align		4
        /*0008*/ 	.word	index@(_ZN7cutlass13device_kernelINS_4gemm6kernel13GemmUniversalIN4cute5tupleIJiiiiEEENS1_10collective13CollectiveMmaINS1_41MainloopSm100TmaUmmaWarpSpecializedSparseILi4ELi2ELi1ENS5_IJNS4_1CILi1EEENSA_ILi2EEESB_EEEEENS5_IJNSA_ILi128EEENSA_ILi256EEESF_EEENS_12float_e4m3_tENS5_IJNS4_6LayoutINS5_IJiNS5_IJSC_iEEEiEEENS5_IJlNS5_IJSB_SC_EEElEEEEENSJ_INS5_IJNS5_IJSF_iEEESP_iEEENS5_IJNS5_IJSF_NSA_ILi16384EEEEEENS5_IJSB_lEEElEEEEEEEESI_NS5_IJlSB_lEEENS4_8TiledMMAINS4_8MMA_AtomIJNS4_26SM100_MMA_F8F6F4_SS_SPARSEISI_SI_fLi128ELi256ELNS4_4UMMA5MajorE0ELS12_0ELNS11_7ScaleInE0ELS13_0EEEEEENSJ_INS5_IJSB_SB_SB_EEENS5_IJNSA_ILi0EEES17_S17_EEEEENS5_IJNS4_10UnderscoreES1A_S1A_EEEEENS4_23SM90_TMA_LOAD_MULTICASTENS4_14ComposedLayoutINS4_7SwizzleILi2ELi4ELi3EEENS4_25smem_sparse_ptr_flag_bitsILi2ELi8EEENSJ_INS5_IJNS5_IJSB_NSA_ILi8EEEEEENS5_IJSC_NSA_ILi64EEEEEEEEENS5_IJNS5_IJS17_SF_EEESM_EEEEEEEvNS4_8identityENS4_13SM90_TMA_LOADENS1E_INS1F_ILi3ELi4ELi3EEENS4_18smem_ptr_flag_bitsILi8EEENSJ_INS5_IJS1J_SF_EEENS5_IJSF_SB_EEEEEEEvS1S_EENS_8epilogue10collective18CollectiveEpilogueINS22_23Sm100TmaWarpSpecializedILi3ELi2ELi32ELb1ELb0EEEJSH_NS5_IJNSJ_ISF_SB_EENSJ_INSA_ILi32EEESB_EEEEEfNS5_IJSB_llEEEfS2B_NS22_6fusion15FusionCallbacksIS26_NS2C_17LinearCombinationIffffLNS_15FloatRoundStyleE2EEESH_S2A_JEEENS4_5SM1004TMEM4LOAD26SM100_TMEM_LOAD_32dp32b32xES1T_NS1E_INS1F_ILi2ELi5ELi2EEENS1V_ILi32EEENSJ_INS5_IJS28_NSA_ILi4EEEEEENS5_IJSB_S28_EEEEEEENS4_39AutoVectorizingCopyWithAssumedAlignmentILi128EEENS4_14SM90_TMA_STOREES2S_S2U_S2U_EEEvvEEEEvNT_6ParamsE)
	.align		4
        /*000c*/ 	.word	index@(__assertfail)
	.align		4
        /*0010*/ 	.word	0x00000000
	.align		4
        /*0014*/ 	.word	0xfffffffe
	.align		4
        /*0018*/ 	.word	0x00000000
	.align		4
        /*001c*/ 	.word	0xfffffffd
	.align		4
        /*0020*/ 	.word	0x00000000
	.align		4
        /*0024*/ 	.word	0xfffffffc


//--------------------- .nv.constant4             --------------------------
	.section	.nv.constant4,"a",@progbits
	.align	8
	.align		8
.nv.constant4:
        /*0000*/ 	.dword	__assertfail
	.align		8
        /*0008*/ 	.dword	__unnamed_1
	.align		8
        /*0010*/ 	.dword	__unnamed_2
	.align		8
        /*0018*/ 	.dword	_ZN39_INTERNAL_742a4db1_4_k_cu_cd2b6e1f_29264cuda3std3__45__cpo5beginE
	.align		8
        /*0020*/ 	.dword	_ZN39_INTERNAL_742a4db1_4_k_cu_cd2b6e1f_29264cuda3std3__45__cpo3endE
	.align		8
        /*0028*/ 	.dword	_ZN39_INTERNAL_742a4db1_4_k_cu_cd2b6e1f_29264cuda3std3__45__cpo6cbeginE
	.align		8
        /*0030*/ 	.dword	_ZN39_INTERNAL_742a4db1_4_k_cu_cd2b6e1f_29264cuda3std3__45__cpo4cendE
	.align		8
        /*0038*/ 	.dword	_ZN39_INTERNAL_742a4db1_4_k_cu_cd2b6e1f_29264cuda3std3__441_GLOBAL__N__742a4db1_4_k_cu_cd2b6e1f_29266ignoreE
	.align		8
        /*0040*/ 	.dword	_ZN39_INTERNAL_742a4db1_4_k_cu_cd2b6e1f_29264cuda3std3__419piecewise_constructE
	.align		8
        /*0048*/ 	.dword	_ZN39_INTERNAL_742a4db1_4_k_cu_cd2b6e1f_29264cuda3std3__48in_placeE
	.align		8
        /*0050*/ 	.dword	_ZN39_INTERNAL_742a4db1_4_k_cu_cd2b6e1f_29264cuda3std6ranges3__45__cpo4swapE
	.align		8
        /*0058*/ 	.dword	_ZN39_INTERNAL_742a4db1_4_k_cu_cd2b6e1f_29264cuda3std6ranges3__45__cpo9iter_moveE
	.align		8
        /*0060*/ 	.dword	_ZN39_INTERNAL_742a4db1_4_k_cu_cd2b6e1f_29264cute7productE
	.align		8
        /*0068*/ 	.dword	_ZN39_INTERNAL_742a4db1_4_k_cu_cd2b6e1f_29264cute1_E
	.align		8
        /*0070*/ 	.dword	$str$25
	.align		8
        /*0078*/ 	.dword	$str$26
	.align		8
        /*0080*/ 	.dword	$str$27
	.align		8
        /*0088*/ 	.dword	$str$28


//--------------------- .text._ZN7cutlass13device_kernelINS_4gemm6kernel13GemmUniversalIN4cute5tupleIJiiiiEEENS1_10collective13CollectiveMmaINS1_41MainloopSm100TmaUmmaWarpSpecializedSparseILi4ELi2ELi1ENS5_IJNS4_1CILi1EEENSA_ILi2EEESB_EEEEENS5_IJNSA_ILi128EEENSA_ILi256EEESF_EEENS_12float_e4m3_tENS5_IJNS4_6LayoutINS5_IJiNS5_IJSC_iEEEiEEENS5_IJlNS5_IJSB_SC_EEElEEEEENSJ_INS5_IJNS5_IJSF_iEEESP_iEEENS5_IJNS5_IJSF_NSA_ILi16384EEEEEENS5_IJSB_lEEElEEEEEEEESI_NS5_IJlSB_lEEENS4_8TiledMMAINS4_8MMA_AtomIJNS4_26SM100_MMA_F8F6F4_SS_SPARSEISI_SI_fLi128ELi256ELNS4_4UMMA5MajorE0ELS12_0ELNS11_7ScaleInE0ELS13_0EEEEEENSJ_INS5_IJSB_SB_SB_EEENS5_IJNSA_ILi0EEES17_S17_EEEEENS5_IJNS4_10UnderscoreES1A_S1A_EEEEENS4_23SM90_TMA_LOAD_MULTICASTENS4_14ComposedLayoutINS4_7SwizzleILi2ELi4ELi3EEENS4_25smem_sparse_ptr_flag_bitsILi2ELi8EEENSJ_INS5_IJNS5_IJSB_NSA_ILi8EEEEEENS5_IJSC_NSA_ILi64EEEEEEEEENS5_IJNS5_IJS17_SF_EEESM_EEEEEEEvNS4_8identityENS4_13SM90_TMA_LOADENS1E_INS1F_ILi3ELi4ELi3EEENS4_18smem_ptr_flag_bitsILi8EEENSJ_INS5_IJS1J_SF_EEENS5_IJSF_SB_EEEEEEEvS1S_EENS_8epilogue10collective18CollectiveEpilogueINS22_23Sm100TmaWarpSpecializedILi3ELi2ELi32ELb1ELb0EEEJSH_NS5_IJNSJ_ISF_SB_EENSJ_INSA_ILi32EEESB_EEEEEfNS5_IJSB_llEEEfS2B_NS22_6fusion15FusionCallbacksIS26_NS2C_17LinearCombinationIffffLNS_15FloatRoundStyleE2EEESH_S2A_JEEENS4_5SM1004TMEM4LOAD26SM100_TMEM_LOAD_32dp32b32xES1T_NS1E_INS1F_ILi2ELi5ELi2EEENS1V_ILi32EEENSJ_INS5_IJS28_NSA_ILi4EEEEEENS5_IJSB_S28_EEEEEEENS4_39AutoVectorizingCopyWithAssumedAlignmentILi128EEENS4_14SM90_TMA_STOREES2S_S2U_S2U_EEEvvEEEEvNT_6ParamsE --------------------------
	.section	.text._ZN7cutlass13device_kernelINS_4gemm6kernel13GemmUniversalIN4cute5tupleIJiiiiEEENS1_10collective13CollectiveMmaINS1_41MainloopSm100TmaUmmaWarpSpecializedSparseILi4ELi2ELi1ENS5_IJNS4_1CILi1EEENSA_ILi2EEESB_EEEEENS5_IJNSA_ILi128EEENSA_ILi256EEESF_EEENS_12float_e4m3_tENS5_IJNS4_6LayoutINS5_IJiNS5_IJSC_iEEEiEEENS5_IJlNS5_IJSB_SC_EEElEEEEENSJ_INS5_IJNS5_IJSF_iEEESP_iEEENS5_IJNS5_IJSF_NSA_ILi16384EEEEEENS5_IJSB_lEEElEEEEEEEESI_NS5_IJlSB_lEEENS4_8TiledMMAINS4_8MMA_AtomIJNS4_26SM100_MMA_F8F6F4_SS_SPARSEISI_SI_fLi128ELi256ELNS4_4UMMA5MajorE0ELS12_0ELNS11_7ScaleInE0ELS13_0EEEEEENSJ_INS5_IJSB_SB_SB_EEENS5_IJNSA_ILi0EEES17_S17_EEEEENS5_IJNS4_10UnderscoreES1A_S1A_EEEEENS4_23SM90_TMA_LOAD_MULTICASTENS4_14ComposedLayoutINS4_7SwizzleILi2ELi4ELi3EEENS4_25smem_sparse_ptr_flag_bitsILi2ELi8EEENSJ_INS5_IJNS5_IJSB_NSA_ILi8EEEEEENS5_IJSC_NSA_ILi64EEEEEEEEENS5_IJNS5_IJS17_SF_EEESM_EEEEEEEvNS4_8identityENS4_13SM90_TMA_LOADENS1E_INS1F_ILi3ELi4ELi3EEENS4_18smem_ptr_flag_bitsILi8EEENSJ_INS5_IJS1J_SF_EEENS5_IJSF_SB_EEEEEEEvS1S_EENS_8epilogue10collective18CollectiveEpilogueINS22_23Sm100TmaWarpSpecializedILi3ELi2ELi32ELb1ELb0EEEJSH_NS5_IJNSJ_ISF_SB_EENSJ_INSA_ILi32EEESB_EEEEEfNS5_IJSB_llEEEfS2B_NS22_6fusion15FusionCallbacksIS26_NS2C_17LinearCombinationIffffLNS_15FloatRoundStyleE2EEESH_S2A_JEEENS4_5SM1004TMEM4LOAD26SM100_TMEM_LOAD_32dp32b32xES1T_NS1E_INS1F_ILi2ELi5ELi2EEENS1V_ILi32EEENSJ_INS5_IJS28_NSA_ILi4EEEEEENS5_IJSB_S28_EEEEEEENS4_39AutoVectorizingCopyWithAssumedAlignmentILi128EEENS4_14SM90_TMA_STOREES2S_S2U_S2U_EEEvvEEEEvNT_6ParamsE,"ax",@progbits
	.align	128
.text._ZN7cutlass13device_kernelINS_4gemm6kernel13GemmUniversalIN4cute5tupleIJiiiiEEENS1_10collective13CollectiveMmaINS1_41MainloopSm100TmaUmmaWarpSpecializedSparseILi4ELi2ELi1ENS5_IJNS4_1CILi1EEENSA_ILi2EEESB_EEEEENS5_IJNSA_ILi128EEENSA_ILi256EEESF_EEENS_12float_e4m3_tENS5_IJNS4_6LayoutINS5_IJiNS5_IJSC_iEEEiEEENS5_IJlNS5_IJSB_SC_EEElEEEEENSJ_INS5_IJNS5_IJSF_iEEESP_iEEENS5_IJNS5_IJSF_NSA_ILi16384EEEEEENS5_IJSB_lEEElEEEEEEEESI_NS5_IJlSB_lEEENS4_8TiledMMAINS4_8MMA_AtomIJNS4_26SM100_MMA_F8F6F4_SS_SPARSEISI_SI_fLi128ELi256ELNS4_4UMMA5MajorE0ELS12_0ELNS11_7ScaleInE0ELS13_0EEEEEENSJ_INS5_IJSB_SB_SB_EEENS5_IJNSA_ILi0EEES17_S17_EEEEENS5_IJNS4_10UnderscoreES1A_S1A_EEEEENS4_23SM90_TMA_LOAD_MULTICASTENS4_14ComposedLayoutINS4_7SwizzleILi2ELi4ELi3EEENS4_25smem_sparse_ptr_flag_bitsILi2ELi8EEENSJ_INS5_IJNS5_IJSB_NSA_ILi8EEEEEENS5_IJSC_NSA_ILi64EEEEEEEEENS5_IJNS5_IJS17_SF_EEESM_EEEEEEEvNS4_8identityENS4_13SM90_TMA_LOADENS1E_INS1F_ILi3ELi4ELi3EEENS4_18smem_ptr_flag_bitsILi8EEENSJ_INS5_IJS1J_SF_EEENS5_IJSF_SB_EEEEEEEvS1S_EENS_8epilogue10collective18CollectiveEpilogueINS22_23Sm100TmaWarpSpecializedILi3ELi2ELi32ELb1ELb0EEEJSH_NS5_IJNSJ_ISF_SB_EENSJ_INSA_ILi32EEESB_EEEEEfNS5_IJSB_llEEEfS2B_NS22_6fusion15FusionCallbacksIS26_NS2C_17LinearCombinationIffffLNS_15FloatRoundStyleE2EEESH_S2A_JEEENS4_5SM1004TMEM4LOAD26SM100_TMEM_LOAD_32dp32b32xES1T_NS1E_INS1F_ILi2ELi5ELi2EEENS1V_ILi32EEENSJ_INS5_IJS28_NSA_ILi4EEEEEENS5_IJSB_S28_EEEEEEENS4_39AutoVectorizingCopyWithAssumedAlignmentILi128EEENS4_14SM90_TMA_STOREES2S_S2U_S2U_EEEvvEEEEvNT_6ParamsE:
        .type           _ZN7cutlass13device_kernelINS_4gemm6kernel13GemmUniversalIN4cute5tupleIJiiiiEEENS1_10collective13CollectiveMmaINS1_41MainloopSm100TmaUmmaWarpSpecializedSparseILi4ELi2ELi1ENS5_IJNS4_1CILi1EEENSA_ILi2EEESB_EEEEENS5_IJNSA_ILi128EEENSA_ILi256EEESF_EEENS_12float_e4m3_tENS5_IJNS4_6LayoutINS5_IJiNS5_IJSC_iEEEiEEENS5_IJlNS5_IJSB_SC_EEElEEEEENSJ_INS5_IJNS5_IJSF_iEEESP_iEEENS5_IJNS5_IJSF_NSA_ILi16384EEEEEENS5_IJSB_lEEElEEEEEEEESI_NS5_IJlSB_lEEENS4_8TiledMMAINS4_8MMA_AtomIJNS4_26SM100_MMA_F8F6F4_SS_SPARSEISI_SI_fLi128ELi256ELNS4_4UMMA5MajorE0ELS12_0ELNS11_7ScaleInE0ELS13_0EEEEEENSJ_INS5_IJSB_SB_SB_EEENS5_IJNSA_ILi0EEES17_S17_EEEEENS5_IJNS4_10UnderscoreES1A_S1A_EEEEENS4_23SM90_TMA_LOAD_MULTICASTENS4_14ComposedLayoutINS4_7SwizzleILi2ELi4ELi3EEENS4_25smem_sparse_ptr_flag_bitsILi2ELi8EEENSJ_INS5_IJNS5_IJSB_NSA_ILi8EEEEEENS5_IJSC_NSA_ILi64EEEEEEEEENS5_IJNS5_IJS17_SF_EEESM_EEEEEEEvNS4_8identityENS4_13SM90_TMA_LOADENS1E_INS1F_ILi3ELi4ELi3EEENS4_18smem_ptr_flag_bitsILi8EEENSJ_INS5_IJS1J_SF_EEENS5_IJSF_SB_EEEEEEEvS1S_EENS_8epilogue10collective18CollectiveEpilogueINS22_23Sm100TmaWarpSpecializedILi3ELi2ELi32ELb1ELb0EEEJSH_NS5_IJNSJ_ISF_SB_EENSJ_INSA_ILi32EEESB_EEEEEfNS5_IJSB_llEEEfS2B_NS22_6fusion15FusionCallbacksIS26_NS2C_17LinearCombinationIffffLNS_15FloatRoundStyleE2EEESH_S2A_JEEENS4_5SM1004TMEM4LOAD26SM100_TMEM_LOAD_32dp32b32xES1T_NS1E_INS1F_ILi2ELi5ELi2EEENS1V_ILi32EEENSJ_INS5_IJS28_NSA_ILi4EEEEEENS5_IJSB_S28_EEEEEEENS4_39AutoVectorizingCopyWithAssumedAlignmentILi128EEENS4_14SM90_TMA_STOREES2S_S2U_S2U_EEEvvEEEEvNT_6ParamsE,@function
        .size           _ZN7cutlass13device_kernelINS_4gemm6kernel13GemmUniversalIN4cute5tupleIJiiiiEEENS1_10collective13CollectiveMmaINS1_41MainloopSm100TmaUmmaWarpSpecializedSparseILi4ELi2ELi1ENS5_IJNS4_1CILi1EEENSA_ILi2EEESB_EEEEENS5_IJNSA_ILi128EEENSA_ILi256EEESF_EEENS_12float_e4m3_tENS5_IJNS4_6LayoutINS5_IJiNS5_IJSC_iEEEiEEENS5_IJlNS5_IJSB_SC_EEElEEEEENSJ_INS5_IJNS5_IJSF_iEEESP_iEEENS5_IJNS5_IJSF_NSA_ILi16384EEEEEENS5_IJSB_lEEElEEEEEEEESI_NS5_IJlSB_lEEENS4_8TiledMMAINS4_8MMA_AtomIJNS4_26SM100_MMA_F8F6F4_SS_SPARSEISI_SI_fLi128ELi256ELNS4_4UMMA5MajorE0ELS12_0ELNS11_7ScaleInE0ELS13_0EEEEEENSJ_INS5_IJSB_SB_SB_EEENS5_IJNSA_ILi0EEES17_S17_EEEEENS5_IJNS4_10UnderscoreES1A_S1A_EEEEENS4_23SM90_TMA_LOAD_MULTICASTENS4_14ComposedLayoutINS4_7SwizzleILi2ELi4ELi3EEENS4_25smem_sparse_ptr_flag_bitsILi2ELi8EEENSJ_INS5_IJNS5_IJSB_NSA_ILi8EEEEEENS5_IJSC_NSA_ILi64EEEEEEEEENS5_IJNS5_IJS17_SF_EEESM_EEEEEEEvNS4_8identityENS4_13SM90_TMA_LOADENS1E_INS1F_ILi3ELi4ELi3EEENS4_18smem_ptr_flag_bitsILi8EEENSJ_INS5_IJS1J_SF_EEENS5_IJSF_SB_EEEEEEEvS1S_EENS_8epilogue10collective18CollectiveEpilogueINS22_23Sm100TmaWarpSpecializedILi3ELi2ELi32ELb1ELb0EEEJSH_NS5_IJNSJ_ISF_SB_EENSJ_INSA_ILi32EEESB_EEEEEfNS5_IJSB_llEEEfS2B_NS22_6fusion15FusionCallbacksIS26_NS2C_17LinearCombinationIffffLNS_15FloatRoundStyleE2EEESH_S2A_JEEENS4_5SM1004TMEM4LOAD26SM100_TMEM_LOAD_32dp32b32xES1T_NS1E_INS1F_ILi2ELi5ELi2EEENS1V_ILi32EEENSJ_INS5_IJS28_NSA_ILi4EEEEEENS5_IJSB_S28_EEEEEEENS4_39AutoVectorizingCopyWithAssumedAlignmentILi128EEENS4_14SM90_TMA_STOREES2S_S2U_S2U_EEEvvEEEEvNT_6ParamsE,(.L_x_219 - _ZN7cutlass13device_kernelINS_4gemm6kernel13GemmUniversalIN4cute5tupleIJiiiiEEENS1_10collective13CollectiveMmaINS1_41MainloopSm100TmaUmmaWarpSpecializedSparseILi4ELi2ELi1ENS5_IJNS4_1CILi1EEENSA_ILi2EEESB_EEEEENS5_IJNSA_ILi128EEENSA_ILi256EEESF_EEENS_12float_e4m3_tENS5_IJNS4_6LayoutINS5_IJiNS5_IJSC_iEEEiEEENS5_IJlNS5_IJSB_SC_EEElEEEEENSJ_INS5_IJNS5_IJSF_iEEESP_iEEENS5_IJNS5_IJSF_NSA_ILi16384EEEEEENS5_IJSB_lEEElEEEEEEEESI_NS5_IJlSB_lEEENS4_8TiledMMAINS4_8MMA_AtomIJNS4_26SM100_MMA_F8F6F4_SS_SPARSEISI_SI_fLi128ELi256ELNS4_4UMMA5MajorE0ELS12_0ELNS11_7ScaleInE0ELS13_0EEEEEENSJ_INS5_IJSB_SB_SB_EEENS5_IJNSA_ILi0EEES17_S17_EEEEENS5_IJNS4_10UnderscoreES1A_S1A_EEEEENS4_23SM90_TMA_LOAD_MULTICASTENS4_14ComposedLayoutINS4_7SwizzleILi2ELi4ELi3EEENS4_25smem_sparse_ptr_flag_bitsILi2ELi8EEENSJ_INS5_IJNS5_IJSB_NSA_ILi8EEEEEENS5_IJSC_NSA_ILi64EEEEEEEEENS5_IJNS5_IJS17_SF_EEESM_EEEEEEEvNS4_8identityENS4_13SM90_TMA_LOADENS1E_INS1F_ILi3ELi4ELi3EEENS4_18smem_ptr_flag_bitsILi8EEENSJ_INS5_IJS1J_SF_EEENS5_IJSF_SB_EEEEEEEvS1S_EENS_8epilogue10collective18CollectiveEpilogueINS22_23Sm100TmaWarpSpecializedILi3ELi2ELi32ELb1ELb0EEEJSH_NS5_IJNSJ_ISF_SB_EENSJ_INSA_ILi32EEESB_EEEEEfNS5_IJSB_llEEEfS2B_NS22_6fusion15FusionCallbacksIS26_NS2C_17LinearCombinationIffffLNS_15FloatRoundStyleE2EEESH_S2A_JEEENS4_5SM1004TMEM4LOAD26SM100_TMEM_LOAD_32dp32b32xES1T_NS1E_INS1F_ILi2ELi5ELi2EEENS1V_ILi32EEENSJ_INS5_IJS28_NSA_ILi4EEEEEENS5_IJSB_S28_EEEEEEENS4_39AutoVectorizingCopyWithAssumedAlignmentILi128EEENS4_14SM90_TMA_STOREES2S_S2U_S2U_EEEvvEEEEvNT_6ParamsE)
        .other          _ZN7cutlass13device_kernelINS_4gemm6kernel13GemmUniversalIN4cute5tupleIJiiiiEEENS1_10collective13CollectiveMmaINS1_41MainloopSm100TmaUmmaWarpSpecializedSparseILi4ELi2ELi1ENS5_IJNS4_1CILi1EEENSA_ILi2EEESB_EEEEENS5_IJNSA_ILi128EEENSA_ILi256EEESF_EEENS_12float_e4m3_tENS5_IJNS4_6LayoutINS5_IJiNS5_IJSC_iEEEiEEENS5_IJlNS5_IJSB_SC_EEElEEEEENSJ_INS5_IJNS5_IJSF_iEEESP_iEEENS5_IJNS5_IJSF_NSA_ILi16384EEEEEENS5_IJSB_lEEElEEEEEEEESI_NS5_IJlSB_lEEENS4_8TiledMMAINS4_8MMA_AtomIJNS4_26SM100_MMA_F8F6F4_SS_SPARSEISI_SI_fLi128ELi256ELNS4_4UMMA5MajorE0ELS12_0ELNS11_7ScaleInE0ELS13_0EEEEEENSJ_INS5_IJSB_SB_SB_EEENS5_IJNSA_ILi0EEES17_S17_EEEEENS5_IJNS4_10UnderscoreES1A_S1A_EEEEENS4_23SM90_TMA_LOAD_MULTICASTENS4_14ComposedLayoutINS4_7SwizzleILi2ELi4ELi3EEENS4_25smem_sparse_ptr_flag_bitsILi2ELi8EEENSJ_INS5_IJNS5_IJSB_NSA_ILi8EEEEEENS5_IJSC_NSA_ILi64EEEEEEEEENS5_IJNS5_IJS17_SF_EEESM_EEEEEEEvNS4_8identityENS4_13SM90_TMA_LOADENS1E_INS1F_ILi3ELi4ELi3EEENS4_18smem_ptr_flag_bitsILi8EEENSJ_INS5_IJS1J_SF_EEENS5_IJSF_SB_EEEEEEEvS1S_EENS_8epilogue10collective18CollectiveEpilogueINS22_23Sm100TmaWarpSpecializedILi3ELi2ELi32ELb1ELb0EEEJSH_NS5_IJNSJ_ISF_SB_EENSJ_INSA_ILi32EEESB_EEEEEfNS5_IJSB_llEEEfS2B_NS22_6fusion15FusionCallbacksIS26_NS2C_17LinearCombinationIffffLNS_15FloatRoundStyleE2EEESH_S2A_JEEENS4_5SM1004TMEM4LOAD26SM100_TMEM_LOAD_32dp32b32xES1T_NS1E_INS1F_ILi2ELi5ELi2EEENS1V_ILi32EEENSJ_INS5_IJS28_NSA_ILi4EEEEEENS5_IJSB_S28_EEEEEEENS4_39AutoVectorizingCopyWithAssumedAlignmentILi128EEENS4_14SM90_TMA_STOREES2S_S2U_S2U_EEEvvEEEEvNT_6ParamsE,@"STO_CUDA_ENTRY STV_DEFAULT"
_ZN7cutlass13device_kernelINS_4gemm6kernel13GemmUniversalIN4cute5tupleIJiiiiEEENS1_10collective13CollectiveMmaINS1_41MainloopSm100TmaUmmaWarpSpecializedSparseILi4ELi2ELi1ENS5_IJNS4_1CILi1EEENSA_ILi2EEESB_EEEEENS5_IJNSA_ILi128EEENSA_ILi256EEESF_EEENS_12float_e4m3_tENS5_IJNS4_6LayoutINS5_IJiNS5_IJSC_iEEEiEEENS5_IJlNS5_IJSB_SC_EEElEEEEENSJ_INS5_IJNS5_IJSF_iEEESP_iEEENS5_IJNS5_IJSF_NSA_ILi16384EEEEEENS5_IJSB_lEEElEEEEEEEESI_NS5_IJlSB_lEEENS4_8TiledMMAINS4_8MMA_AtomIJNS4_26SM100_MMA_F8F6F4_SS_SPARSEISI_SI_fLi128ELi256ELNS4_4UMMA5MajorE0ELS12_0ELNS11_7ScaleInE0ELS13_0EEEEEENSJ_INS5_IJSB_SB_SB_EEENS5_IJNSA_ILi0EEES17_S17_EEEEENS5_IJNS4_10UnderscoreES1A_S1A_EEEEENS4_23SM90_TMA_LOAD_MULTICASTENS4_14ComposedLayoutINS4_7SwizzleILi2ELi4ELi3EEENS4_25smem_sparse_ptr_flag_bitsILi2ELi8EEENSJ_INS5_IJNS5_IJSB_NSA_ILi8EEEEEENS5_IJSC_NSA_ILi64EEEEEEEEENS5_IJNS5_IJS17_SF_EEESM_EEEEEEEvNS4_8identityENS4_13SM90_TMA_LOADENS1E_INS1F_ILi3ELi4ELi3EEENS4_18smem_ptr_flag_bitsILi8EEENSJ_INS5_IJS1J_SF_EEENS5_IJSF_SB_EEEEEEEvS1S_EENS_8epilogue10collective18CollectiveEpilogueINS22_23Sm100TmaWarpSpecializedILi3ELi2ELi32ELb1ELb0EEEJSH_NS5_IJNSJ_ISF_SB_EENSJ_INSA_ILi32EEESB_EEEEEfNS5_IJSB_llEEEfS2B_NS22_6fusion15FusionCallbacksIS26_NS2C_17LinearCombinationIffffLNS_15FloatRoundStyleE2EEESH_S2A_JEEENS4_5SM1004TMEM4LOAD26SM100_TMEM_LOAD_32dp32b32xES1T_NS1E_INS1F_ILi2ELi5ELi2EEENS1V_ILi32EEENSJ_INS5_IJS28_NSA_ILi4EEEEEENS5_IJSB_S28_EEEEEEENS4_39AutoVectorizingCopyWithAssumedAlignmentILi128EEENS4_14SM90_TMA_STOREES2S_S2U_S2U_EEEvvEEEEvNT_6ParamsE:
[----:B------:R-:W1:Y:S01]  /*0000*/  LDC R1, c[0x0][0x37c] ;  /* 0x0000df00ff017b82 */ /* 0x000e620000000800 */
[----:B------:R-:W2:Y:S01]  /*0010*/  S2R R93, SR_TID.X ;  /* 0x00000000005d7919 */ /* 0x000ea20000002100 */
[----:B------:R-:W3:Y:S01]  /*0020*/  LDCU.64 UR10, c[0x0][0xa90] ;  /* 0x00015200ff0a77ac */ /* 0x000ee20008000a00 */
[----:B------:R-:W-:Y:S02]  /*0030*/  PRMT R79, RZ, 0x7610, R79 ;  /* 0x00007610ff4f7816 */ /* 0x000fe4000000004f */
[----:B------:R-:W-:Y:S01]  /*0040*/  ELECT P3, URZ, PT ;  /* 0x0000000000ff782f */ /* 0x000fe20003860000 */
[----:B---3--:R-:W-:-:S04]  /*0050*/  UISETP.NE.U32.AND UP0, UPT, UR10, URZ, UPT ;  /* 0x000000ff0a00728c */ /* 0x008fc8000bf05070 */
[----:B------:R-:W-:Y:S01]  /*0060*/  UISETP.NE.AND.EX UP0, UPT, UR11, URZ, UPT, UP0 ;  /* 0x000000ff0b00728c */ /* 0x000fe2000bf05300 */
[----:B--2---:R-:W-:-:S05]  /*0070*/  SHF.R.U32.HI R80, RZ, 0x5, R93 ;  /* 0x00000005ff507819 */ /* 0x004fca000001165d */
[----:B------:R-:W2:Y:S02]  /*0080*/  SHFL.IDX PT, R0, R80, RZ, 0x1f ;  /* 0x00001fff50007589 */ /* 0x000ea400000e0000 */
[----:B--2---:R-:W-:Y:S01]  /*0090*/  R2UR UR20, R0 ;  /* 0x00000000001472ca */ /* 0x004fe200000e0000 */
[----:B-1----:R-:W-:-:S14]  /*00a0*/  BRA.U UP0, `(.L_x_0) ;  /* 0x0000000100307547 */ /* 0x002fdc000b800000 */
[----:B------:R-:W1:Y:S02]  /*00b0*/  LDCU.64 UR4, c[0x0][0xa88] ;  /* 0x00015100ff0477ac */ /* 0x000e640008000a00 */
[----:B-1----:R-:W-:-:S04]  /*00c0*/  UISETP.NE.U32.AND UP0, UPT, UR4, URZ, UPT ;  /* 0x000000ff0400728c */ /* 0x002fc8000bf05070 */
[----:B------:R-:W-:-:S09]  /*00d0*/  UISETP.NE.AND.EX UP0, UPT, UR5, URZ, UPT, UP0 ;  /* 0x000000ff0500728c */ /* 0x000fd2000bf05300 */
[----:B------:R-:W-:Y:S05]  /*00e0*/  BRA.U !UP0, `(.L_x_1) ;  /* 0x0000000108147547 */ /* 0x000fea000b800000 */
[----:B------:R-:W1:Y:S01]  /*00f0*/  LDC.64 R2, c[0x0][0xa88] ;  /* 0x0002a200ff027b82 */ /* 0x000e620000000a00 */
[----:B------:R-:W1:Y:S02]  /*0100*/  LDCU.64 UR4, c[0x0][0x358] ;  /* 0x00006b00ff0477ac */ /* 0x000e640008000a00 */
[----:B-1----:R1:W5:Y:S01]  /*0110*/  LDG.E R41, desc[UR4][R2.64] ;  /* 0x0000000402297981 */ /* 0x002362000c1e1900 */
[----:B------:R-:W-:Y:S01]  /*0120*/  HFMA2 R79, -RZ, RZ, 0, 5.9604644775390625e-08 ;  /* 0x00000001ff4f7431 */ /* 0x000fe200000001ff */
[----:B------:R-:W-:Y:S05]  /*0130*/  BRA `(.L_x_0) ;  /* 0x00000000000c7947 */ /* 0x000fea0003800000 */
.L_x_1:
[----:B------:R-:W1:Y:S01]  /*0140*/  LDCU UR4, c[0x0][0xa80] ;  /* 0x00015000ff0477ac */ /* 0x000e620008000800 */
[----:B------:R-:W-:Y:S01]  /*0150*/  HFMA2 R79, -RZ, RZ, 0, 5.9604644775390625e-08 ;  /* 0x00000001ff4f7431 */ /* 0x000fe200000001ff */
[----:B-1----:R-:W-:-:S07]  /*0160*/  MOV R41, UR4 ;  /* 0x0000000400297c02 */ /* 0x002fce0008000f00 */
.L_x_0:
[----:B------:R-:W2:Y:S02]  /*0170*/  LDCU.64 UR4, c[0x0][0xab0] ;  /* 0x00015600ff0477ac */ /* 0x000ea40008000a00 */
[----:B--2---:R-:W-:-:S04]  /*0180*/  UISETP.NE.U32.AND UP0, UPT, UR4, URZ, UPT ;  /* 0x000000ff0400728c */ /* 0x004fc8000bf05070 */
[----:B------:R-:W-:-:S09]  /*0190*/  UISETP.NE.AND.EX UP0, UPT, UR5, URZ, UPT, UP0 ;  /* 0x000000ff0500728c */ /* 0x000fd2000bf05300 */
[----:B------:R-:W-:Y:S05]  /*01a0*/  BRA.U UP0, `(.L_x_2) ;  /* 0x0000000100287547 */ /* 0x000fea000b800000 */
[----:B------:R-:W2:Y:S02]  /*01b0*/  LDCU.64 UR4, c[0x0][0xaa8] ;  /* 0x00015500ff0477ac */ /* 0x000ea40008000a00 */
[----:B--2---:R-:W-:-:S04]  /*01c0*/  UISETP.NE.U32.AND UP0, UPT, UR4, URZ, UPT ;  /* 0x000000ff0400728c */ /* 0x004fc8000bf05070 */
[----:B------:R-:W-:-:S09]  /*01d0*/  UISETP.NE.AND.EX UP0, UPT, UR5, URZ, UPT, UP0 ;  /* 0x000000ff0500728c */ /* 0x000fd2000bf05300 */
[----:B------:R-:W-:Y:S05]  /*01e0*/  BRA.U !UP0, `(.L_x_3) ;  /* 0x0000000108107547 */ /* 0x000fea000b800000 */
[----:B------:R-:W2:Y:S01]  /*01f0*/  LDC.64 R36, c[0x0][0xaa8] ;  /* 0x0002aa00ff247b82 */ /* 0x000ea20000000a00 */
[----:B------:R-:W2:Y:S02]  /*0200*/  LDCU.64 UR4, c[0x0][0x358] ;  /* 0x00006b00ff0477ac */ /* 0x000ea40008000a00 */
[----:B--2---:R2:W5:Y:S01]  /*0210*/  LDG.E R36, desc[UR4][R36.64] ;  /* 0x0000000424247981 */ /* 0x004562000c1e1900 */
[----:B------:R-:W-:Y:S05]  /*0220*/  BRA `(.L_x_2) ;  /* 0x0000000000087947 */ /* 0x000fea0003800000 */
.L_x_3:
[----:B------:R-:W2:Y:S02]  /*0230*/  LDCU UR4, c[0x0][0xaa0] ;  /* 0x00015400ff0477ac */ /* 0x000ea40008000800 */
[----:B--2---:R-:W-:Y:S02]  /*0240*/  MOV R36, UR4 ;  /* 0x0000000400247c02 */ /* 0x004fe40008000f00 */
.L_x_2:
[----:B------:R-:W-:Y:S01]  /*0250*/  IMAD.U32 R0, RZ, RZ, UR20 ;  /* 0x00000014ff007e24 */ /* 0x000fe2000f8e00ff */
[----:B------:R-:W-:Y:S04]  /*0260*/  BSSY.RECONVERGENT B0, `(.L_x_4) ;  /* 0x000000f000007945 */ /* 0x000fe80003800200 */
[C---:B------:R-:W-:Y:S02]  /*0270*/  ISETP.NE.OR P1, PT, R0.reuse, 0x1, !P3 ;  /* 0x000000010000780c */ /* 0x040fe40005f25670 */
[----:B------:R-:W-:-:S11]  /*0280*/  ISETP.NE.OR P0, PT, R0, 0x3, !P3 ;  /* 0x000000030000780c */ /* 0x000fd60005f05670 */
[----:B------:R-:W-:Y:S05]  /*0290*/  @P1 BRA `(.L_x_5) ;  /* 0x00000000002c1947 */ /* 0x000fea0003800000 */
[----:B------:R-:W3:Y:S02]  /*02a0*/  LDCU.64 UR4, c[0x0][0x348] ;  /* 0x00006900ff0477ac */ /* 0x000ee40008000a00 */
[----:B---3--:R-:W-:Y:S02]  /*02b0*/  UIADD3 UR8, UP2, UPT, UR4, 0x80, URZ ;  /* 0x0000008004087890 */ /* 0x008fe4000ff5e0ff */
[----:B------:R-:W-:Y:S02]  /*02c0*/  UIADD3 UR6, UP1, UPT, UR4, 0x280, URZ ;  /* 0x0000028004067890 */ /* 0x000fe4000ff3e0ff */
[----:B------:R-:W-:Y:S02]  /*02d0*/  UIADD3 UR4, UP0, UPT, UR4, 0x180, URZ ;  /* 0x0000018004047890 */ /* 0x000fe4000ff1e0ff */
[----:B------:R-:W-:Y:S02]  /*02e0*/  UIADD3.X UR9, UPT, UPT, URZ, UR5, URZ, UP2, !UPT ;  /* 0x00000005ff097290 */ /* 0x000fe400097fe4ff */
[----:B------:R-:W-:-:S02]  /*02f0*/  UIADD3.X UR7, UPT, UPT, URZ, UR5, URZ, UP1, !UPT ;  /* 0x00000005ff077290 */ /* 0x000fc40008ffe4ff */
[----:B------:R-:W-:-:S05]  /*0300*/  UIADD3.X UR5, UPT, UPT, URZ, UR5, URZ, UP0, !UPT ;  /* 0x00000005ff057290 */ /* 0x000fca00087fe4ff */
[----:B------:R3:W-:Y:S02]  /*0310*/  UTMACCTL.PF [UR8] ;  /* 0x00000000080079b9 */ /* 0x0007e40008040000 */
[----:B------:R3:W-:Y:S02]  /*0320*/  UTMACCTL.PF [UR6] ;  /* 0x00000000060079b9 */ /* 0x0007e40008040000 */
[----:B------:R3:W-:Y:S02]  /*0330*/  UTMACCTL.PF [UR4] ;  /* 0x00000000040079b9 */ /* 0x0007e40008040000 */
[----:B---3--:R-:W-:Y:S01]  /*0340*/  NOP ;  /* 0x0000000000007918 */ /* 0x008fe20000000000 */
.L_x_5:
[----:B------:R-:W-:Y:S05]  /*0350*/  BSYNC.RECONVERGENT B0 ;  /* 0x0000000000007941 */ /* 0x000fea0003800200 */
.L_x_4:
[----:B------:R-:W-:Y:S04]  /*0360*/  BSSY.RECONVERGENT B0, `(.L_x_6) ;  /* 0x000000a000007945 */ /* 0x000fe80003800200 */
[----:B------:R-:W-:Y:S05]  /*0370*/  @P0 BRA `(.L_x_7) ;  /* 0x0000000000200947 */ /* 0x000fea0003800000 */
[----:B------:R-:W3:Y:S02]  /*0380*/  LDCU.64 UR4, c[0x0][0x348] ;  /* 0x00006900ff0477ac */ /* 0x000ee40008000a00 */
[----:B---3--:R-:W-:Y:S02]  /*0390*/  UIADD3 UR6, UP1, UPT, UR4, 0x780, URZ ;  /* 0x0000078004067890 */ /* 0x008fe4000ff3e0ff */
[----:B------:R-:W-:Y:S02]  /*03a0*/  UIADD3 UR4, UP0, UPT, UR4, 0x880, URZ ;  /* 0x0000088004047890 */ /* 0x000fe4000ff1e0ff */
[----:B------:R-:W-:Y:S02]  /*03b0*/  UIADD3.X UR7, UPT, UPT, URZ, UR5, URZ, UP1, !UPT ;  /* 0x00000005ff077290 */ /* 0x000fe40008ffe4ff */
[----:B------:R-:W-:-:S07]  /*03c0*/  UIADD3.X UR5, UPT, UPT, URZ, UR5, URZ, UP0, !UPT ;  /* 0x00000005ff057290 */ /* 0x000fce00087fe4ff */
[----:B------:R3:W-:Y:S02]  /*03d0*/  UTMACCTL.PF [UR6] ;  /* 0x00000000060079b9 */ /* 0x0007e40008040000 */
[----:B------:R3:W-:Y:S02]  /*03e0*/  UTMACCTL.PF [UR4] ;  /* 0x00000000040079b9 */ /* 0x0007e40008040000 */
[----:B---3--:R-:W-:Y:S01]  /*03f0*/  NOP ;  /* 0x0000000000007918 */ /* 0x008fe20000000000 */
.L_x_7:
[----:B------:R-:W-:Y:S05]  /*0400*/  BSYNC.RECONVERGENT B0 ;  /* 0x0000000000007941 */ /* 0x000fea0003800200 */
.L_x_6:
[----:B------:R-:W3:Y:S01]  /*0410*/  LDCU.64 UR4, c[0x0][0xa88] ;  /* 0x00015100ff0477ac */ /* 0x000ee20008000a00 */
[----:B------:R-:W-:Y:S02]  /*0420*/  UISETP.EQ.U32.AND UP1, UPT, UR10, URZ, UPT ;  /* 0x000000ff0a00728c */ /* 0x000fe4000bf22070 */
[----:B---3--:R-:W-:-:S04]  /*0430*/  UISETP.NE.U32.AND UP0, UPT, UR4, URZ, UPT ;  /* 0x000000ff0400728c */ /* 0x008fc8000bf05070 */
[----:B------:R-:W-:-:S04]  /*0440*/  UISETP.NE.AND.EX UP2, UPT, UR5, URZ, UPT, UP0 ;  /* 0x000000ff0500728c */ /* 0x000fc8000bf45300 */
[----:B------:R-:W-:Y:S02]  /*0450*/  UISETP.EQ.OR.EX UP3, UPT, UR11, URZ, !UP2, UP1 ;  /* 0x000000ff0b00728c */ /* 0x000fe4000d762710 */
[----:B------:R-:W-:Y:S02]  /*0460*/  UPLOP3.LUT UP1, UPT, UPT, UPT, UPT, 0x80, 0x8 ;  /* 0x000000000008789c */ /* 0x000fe40003f2f070 */
[----:B------:R-:W-:-:S06]  /*0470*/  UP2UR UR4, UPR, URZ, 0x8 ;  /* 0x00000008ff047883 */ /* 0x000fcc0008000000 */
[----:B------:R-:W-:Y:S01]  /*0480*/  MOV R86, UR4 ;  /* 0x0000000400567c02 */ /* 0x000fe20008000f00 */
[----:B------:R-:W-:Y:S06]  /*0490*/  BRA.U !UP3, `(.L_x_8) ;  /* 0x000000010b207547 */ /* 0x000fec000b800000 */
[----:B------:R-:W-:Y:S01]  /*04a0*/  UISETP.NE.U32.AND UP0, UPT, UR10, URZ, UPT ;  /* 0x000000ff0a00728c */ /* 0x000fe2000bf05070 */
[----:B-----5:R-:W-:Y:S01]  /*04b0*/  FSETP.NEU.AND P0, PT, R41, RZ, PT ;  /* 0x000000ff2900720b */ /* 0x020fe20003f0d000 */
[----:B------:R-:W-:Y:S02]  /*04c0*/  USEL UR4, URZ, 0xffffffff, UP2 ;  /* 0xffffffffff047887 */ /* 0x000fe40009000000 */
[----:B------:R-:W-:-:S10]  /*04d0*/  UISETP.NE.AND.EX UP1, UPT, UR11, URZ, UPT, UP0 ;  /* 0x000000ff0b00728c */ /* 0x000fd4000bf25300 */
[----:B------:R-:W-:Y:S01]  /*04e0*/  VOTEU.ANY UP0, P0 ;  /* 0x0000000000ff7886 */ /* 0x000fe20000000100 */
[----:B------:R-:W-:-:S04]  /*04f0*/  @!UP1 USEL UR4, URZ, 0xffffffff, UP0 ;  /* 0xffffffffff049887 */ /* 0x000fc80008000000 */
[----:B------:R-:W-:-:S04]  /*0500*/  ULOP3.LUT UR4, UR4, 0x1, URZ, 0xc0, !UPT ;  /* 0x0000000104047892 */ /* 0x000fc8000f8ec0ff */
[----:B------:R-:W-:-:S11]  /*0510*/  UISETP.NE.U32.AND UP1, UPT, UR4, 0x1, UPT ;  /* 0x000000010400788c */ /* 0x000fd6000bf25070 */
.L_x_8:
[----:B-1----:R-:W1:Y:S02]  /*0520*/  SHFL.IDX PT, R2, R80, RZ, 0x1f ;  /* 0x00001fff50027589 */ /* 0x002e6400000e0000 */
[----:B-1----:R-:W-:-:S13]  /*0530*/  ISETP.NE.AND P0, PT, R2, RZ, PT ;  /* 0x000000ff0200720c */ /* 0x002fda0003f05270 */
[----:B------:R-:W-:Y:S05]  /*0540*/  @P0 BRA `(.L_x_9) ;  /* 0x0000000000580947 */ /* 0x000fea0003800000 */
[----:B------:R-:W1:Y:S01]  /*0550*/  S2UR UR4, SR_CgaCtaId ;  /* 0x00000000000479c3 */ /* 0x000e620000008800 */
[----:B------:R-:W-:Y:S01]  /*0560*/  UMOV UR5, 0x400 ;  /* 0x0000040000057882 */ /* 0x000fe20000000000 */
[----:B------:R-:W-:Y:S01]  /*0570*/  UMOV UR8, 0x1 ;  /* 0x0000000100087882 */ /* 0x000fe20000000000 */
[----:B------:R-:W-:Y:S01]  /*0580*/  UMOV UR6, 0x2 ;  /* 0x0000000200067882 */ /* 0x000fe20000000000 */
[----:B------:R-:W-:-:S04]  /*0590*/  UIADD3 UR8, UPT, UPT, -UR8, 0x100000, URZ ;  /* 0x0010000008087890 */ /* 0x000fc8000fffe1ff */
[----:B------:R-:W-:Y:S02]  /*05a0*/  USHF.L.U32 UR9, UR8, 0xb, URZ ;  /* 0x0000000b08097899 */ /* 0x000fe400080006ff */
[----:B------:R-:W-:Y:S02]  /*05b0*/  USHF.L.U32 UR8, UR8, 0x1, URZ ;  /* 0x0000000108087899 */ /* 0x000fe400080006ff */
[----:B------:R-:W-:-:S04]  /*05c0*/  UIADD3 UR6, UPT, UPT, -UR6, 0x100000, URZ ;  /* 0x0010000006067890 */ /* 0x000fc8000fffe1ff */
[----:B------:R-:W-:Y:S02]  /*05d0*/  USHF.L.U32 UR7, UR6, 0xb, URZ ;  /* 0x0000000b06077899 */ /* 0x000fe400080006ff */
[----:B------:R-:W-:Y:S01]  /*05e0*/  USHF.L.U32 UR6, UR6, 0x1, URZ ;  /* 0x0000000106067899 */ /* 0x000fe200080006ff */
[----:B------:R-:W-:Y:S01]  /*05f0*/  ELECT P0, URZ, PT ;  /* 0x0000000000ff782f */ /* 0x000fe20003800000 */
[----:B-1----:R-:W-:Y:S01]  /*0600*/  ULEA UR4, UR4, UR5, 0x18 ;  /* 0x0000000504047291 */ /* 0x002fe2000f8ec0ff */
[----:B------:R-:W1:Y:S11]  /*0610*/  FENCE.VIEW.ASYNC.S ;  /* 0x00000000000073c6 */ /* 0x000e760000000000 */
[----:B-1----:R1:W3:Y:S01]  /*0620*/  SYNCS.EXCH.64 URZ, [UR4], UR8 ;  /* 0x0000000804ff75b2 */ /* 0x0022e20008000100 */
[----:B------:R1:W4:Y:S01]  /*0630*/  SYNCS.EXCH.64 URZ, [UR4+0x20], UR6 ;  /* 0x0000200604ff75b2 */ /* 0x0003220008000100 */
[----:B------:R1:W1:Y:S01]  /*0640*/  SYNCS.EXCH.64 URZ, [UR4+0x8], UR8 ;  /* 0x0000080804ff75b2 */ /* 0x0002620008000100 */
[----:B------:R1:W1:Y:S01]  /*0650*/  SYNCS.EXCH.64 URZ, [UR4+0x28], UR6 ;  /* 0x0000280604ff75b2 */ /* 0x0002620008000100 */
[----:B------:R1:W1:Y:S01]  /*0660*/  SYNCS.EXCH.64 URZ, [UR4+0x10], UR8 ;  /* 0x0000100804ff75b2 */ /* 0x0002620008000100 */
[----:B------:R1:W1:Y:S01]  /*0670*/  SYNCS.EXCH.64 URZ, [UR4+0x30], UR6 ;  /* 0x0000300604ff75b2 */ /* 0x0002620008000100 */
[----:B------:R1:W1:Y:S01]  /*0680*/  SYNCS.EXCH.64 URZ, [UR4+0x18], UR8 ;  /* 0x0000180804ff75b2 */ /* 0x0002620008000100 */
[----:B------:R1:W1:Y:S01]  /*0690*/  SYNCS.EXCH.64 URZ, [UR4+0x38], UR6 ;  /* 0x0000380604ff75b2 */ /* 0x0002620008000100 */
[----:B------:R-:W-:Y:S01]  /*06a0*/  NOP ;  /* 0x0000000000007918 */ /* 0x000fe20000000000 */
.L_x_9:
[----:B------:R-:W2:Y:S01]  /*06b0*/  SHFL.IDX PT, R2, R80, RZ, 0x1f ;  /* 0x00001fff50027589 */ /* 0x000ea200000e0000 */
[----:B------:R-:W-:Y:S01]  /*06c0*/  NOP ;  /* 0x0000000000007918 */ /* 0x000fe20000000000 */
[----:B--2---:R-:W-:-:S13]  /*06d0*/  ISETP.NE.AND P0, PT, R2, 0x1, PT ;  /* 0x000000010200780c */ /* 0x004fda0003f05270 */
[----:B------:R-:W-:Y:S05]  /*06e0*/  @P0 BRA `(.L_x_10) ;  /* 0x0000000000500947 */ /* 0x000fea0003800000 */
[----:B-1----:R-:W1:Y:S01]  /*06f0*/  S2UR UR4, SR_CgaCtaId ;  /* 0x00000000000479c3 */ /* 0x002e620000008800 */
        /* <DEDUP_REMOVED lines=12> */
[----:B-1----:R2:W1:Y:S01]  /*07c0*/  SYNCS.EXCH.64 URZ, [UR4+0x40], UR8 ;  /* 0x0000400804ff75b2 */ /* 0x0024620008000100 */
[----:B------:R2:W1:Y:S01]  /*07d0*/  SYNCS.EXCH.64 URZ, [UR4+0x58], UR6 ;  /* 0x0000580604ff75b2 */ /* 0x0004620008000100 */
[----:B------:R2:W1:Y:S01]  /*07e0*/  SYNCS.EXCH.64 URZ, [UR4+0x48], UR8 ;  /* 0x0000480804ff75b2 */ /* 0x0004620008000100 */
[----:B------:R2:W1:Y:S01]  /*07f0*/  SYNCS.EXCH.64 URZ, [UR4+0x60], UR6 ;  /* 0x0000600604ff75b2 */ /* 0x0004620008000100 */
[----:B------:R2:W1:Y:S01]  /*0800*/  SYNCS.EXCH.64 URZ, [UR4+0x50], UR8 ;  /* 0x0000500804ff75b2 */ /* 0x0004620008000100 */
[----:B------:R2:W1:Y:S02]  /*0810*/  SYNCS.EXCH.64 URZ, [UR4+0x68], UR6 ;  /* 0x0000680604ff75b2 */ /* 0x0004640008000100 */
[----:B--2---:R-:W-:Y:S01]  /*0820*/  NOP ;  /* 0x0000000000007918 */ /* 0x004fe20000000000 */
.L_x_10:
[----:B------:R-:W2:Y:S01]  /*0830*/  SHFL.IDX PT, R2, R80, RZ, 0x1f ;  /* 0x00001fff50027589 */ /* 0x000ea200000e0000 */
[----:B------:R-:W-:Y:S01]  /*0840*/  NOP ;  /* 0x0000000000007918 */ /* 0x000fe20000000000 */
[----:B--2---:R-:W-:-:S13]  /*0850*/  ISETP.NE.AND P0, PT, R2, 0x3, PT ;  /* 0x000000030200780c */ /* 0x004fda0003f05270 */
[----:B------:R-:W-:Y:S05]  /*0860*/  @P0 BRA `(.L_x_11) ;  /* 0x0000000000300947 */ /* 0x000fea0003800000 */
[----:B-1----:R-:W1:Y:S01]  /*0870*/  S2UR UR4, SR_CgaCtaId ;  /* 0x00000000000479c3 */ /* 0x002e620000008800 */
[----:B------:R-:W-:Y:S01]  /*0880*/  UMOV UR6, 0x400 ;  /* 0x0000040000067882 */ /* 0x000fe20000000000 */
[----:B------:R-:W-:Y:S01]  /*0890*/  UMOV UR5, 0x20 ;  /* 0x0000002000057882 */ /* 0x000fe20000000000 */
[----:B------:R-:W-:Y:S01]  /*08a0*/  ELECT P0, URZ, PT ;  /* 0x0000000000ff782f */ /* 0x000fe20003800000 */
[----:B-1----:R-:W-:Y:S02]  /*08b0*/  ULEA UR6, UR4, UR6, 0x18 ;  /* 0x0000000604067291 */ /* 0x002fe4000f8ec0ff */
[----:B------:R-:W-:-:S04]  /*08c0*/  UIADD3 UR4, UPT, UPT, -UR5, 0x100000, URZ ;  /* 0x0010000005047890 */ /* 0x000fc8000fffe1ff */
[----:B------:R-:W-:Y:S02]  /*08d0*/  USHF.L.U32 UR5, UR4, 0xb, URZ ;  /* 0x0000000b04057899 */ /* 0x000fe400080006ff */
[----:B------:R-:W-:Y:S01]  /*08e0*/  USHF.L.U32 UR4, UR4, 0x1, URZ ;  /* 0x0000000104047899 */ /* 0x000fe200080006ff */
[----:B------:R-:W1:Y:S11]  /*08f0*/  FENCE.VIEW.ASYNC.S ;  /* 0x00000000000073c6 */ /* 0x000e760000000000 */
[----:B-1----:R2:W1:Y:S01]  /*0900*/  SYNCS.EXCH.64 URZ, [UR6+0x70], UR4 ;  /* 0x0000700406ff75b2 */ /* 0x0024620008000100 */
[----:B------:R2:W1:Y:S02]  /*0910*/  SYNCS.EXCH.64 URZ, [UR6+0x78], UR4 ;  /* 0x0000780406ff75b2 */ /* 0x0004640008000100 */
[----:B--2---:R-:W-:Y:S01]  /*0920*/  NOP ;  /* 0x0000000000007918 */ /* 0x004fe20000000000 */
.L_x_11:
[----:B------:R-:W2:Y:S01]  /*0930*/  SHFL.IDX PT, R2, R80, RZ, 0x1f ;  /* 0x00001fff50027589 */ /* 0x000ea200000e0000 */
[----:B------:R-:W-:Y:S01]  /*0940*/  NOP ;  /* 0x0000000000007918 */ /* 0x000fe20000000000 */
[----:B--2---:R-:W-:-:S13]  /*0950*/  ISETP.NE.AND P0, PT, R2, 0x4, PT ;  /* 0x000000040200780c */ /* 0x004fda0003f05270 */
[----:B------:R-:W-:Y:S05]  /*0960*/  @P0 BRA `(.L_x_12) ;  /* 0x00000000004c0947 */ /* 0x000fea0003800000 */
[----:B-1----:R-:W1:Y:S01]  /*0970*/  S2UR UR6, SR_CgaCtaId ;  /* 0x00000000000679c3 */ /* 0x002e620000008800 */
[----:B------:R-:W-:Y:S01]  /*0980*/  UMOV UR4, 0x1e0 ;  /* 0x000001e000047882 */ /* 0x000fe20000000000 */
[----:B------:R-:W-:Y:S01]  /*0990*/  UMOV UR5, 0x400 ;  /* 0x0000040000057882 */ /* 0x000fe20000000000 */
[----:B------:R-:W-:Y:S01]  /*09a0*/  USEL UR4, UR4, 0x1a0, UP1 ;  /* 0x000001a004047887 */ /* 0x000fe20008800000 */
[----:B------:R-:W-:Y:S01]  /*09b0*/  UMOV UR8, 0x1 ;  /* 0x0000000100087882 */ /* 0x000fe20000000000 */
[----:B------:R-:W-:Y:S01]  /*09c0*/  ELECT P0, URZ, PT ;  /* 0x0000000000ff782f */ /* 0x000fe20003800000 */
[----:B------:R-:W-:-:S04]  /*09d0*/  UIADD3 UR8, UPT, UPT, -UR8, 0x100000, URZ ;  /* 0x0010000008087890 */ /* 0x000fc8000fffe1ff */
[----:B------:R-:W-:Y:S02]  /*09e0*/  USHF.L.U32 UR9, UR8, 0xb, URZ ;  /* 0x0000000b08097899 */ /* 0x000fe400080006ff */
[----:B------:R-:W-:Y:S02]  /*09f0*/  USHF.L.U32 UR8, UR8, 0x1, URZ ;  /* 0x0000000108087899 */ /* 0x000fe400080006ff */
[----:B-1----:R-:W-:Y:S02]  /*0a00*/  ULEA UR6, UR6, UR5, 0x18 ;  /* 0x0000000506067291 */ /* 0x002fe4000f8ec0ff */
[----:B------:R-:W-:-:S04]  /*0a10*/  UIADD3 UR4, UPT, UPT, -UR4, 0x100000, URZ ;  /* 0x0010000004047890 */ /* 0x000fc8000fffe1ff */
[----:B------:R-:W-:Y:S02]  /*0a20*/  USHF.L.U32 UR5, UR4, 0xb, URZ ;  /* 0x0000000b04057899 */ /* 0x000fe400080006ff */
[----:B------:R-:W-:Y:S01]  /*0a30*/  USHF.L.U32 UR4, UR4, 0x1, URZ ;  /* 0x0000000104047899 */ /* 0x000fe200080006ff */
[----:B------:R-:W1:Y:S03]  /*0a40*/  FENCE.VIEW.ASYNC.S ;  /* 0x00000000000073c6 */ /* 0x000e660000000000 */
[----:B-1----:R2:W1:Y:S08]  /*0a50*/  SYNCS.EXCH.64 URZ, [UR6+0x80], UR8 ;  /* 0x0000800806ff75b2 */ /* 0x0024700008000100 */
[----:B------:R2:W1:Y:S01]  /*0a60*/  SYNCS.EXCH.64 URZ, [UR6+0x90], UR4 ;  /* 0x0000900406ff75b2 */ /* 0x0004620008000100 */
[----:B------:R2:W1:Y:S01]  /*0a70*/  SYNCS.EXCH.64 URZ, [UR6+0x88], UR8 ;  /* 0x0000880806ff75b2 */ /* 0x0004620008000100 */
[----:B------:R2:W1:Y:S02]  /*0a80*/  SYNCS.EXCH.64 URZ, [UR6+0x98], UR4 ;  /* 0x0000980406ff75b2 */ /* 0x0004640008000100 */
[----:B--2---:R-:W-:Y:S01]  /*0a90*/  NOP ;  /* 0x0000000000007918 */ /* 0x004fe20000000000 */
.L_x_12:
        /* <DEDUP_REMOVED lines=18> */
[----:B------:R2:W1:Y:S02]  /*0bc0*/  SYNCS.EXCH.64 URZ, [UR4+0xa8], UR6 ;  /* 0x0000a80604ff75b2 */ /* 0x0004640008000100 */
[----:B--2---:R-:W-:Y:S01]  /*0bd0*/  NOP ;  /* 0x0000000000007918 */ /* 0x004fe20000000000 */
.L_x_13:
[----:B------:R-:W2:Y:S01]  /*0be0*/  SHFL.IDX PT, R2, R80, RZ, 0x1f ;  /* 0x00001fff50027589 */ /* 0x000ea200000e0000 */
[----:B------:R-:W-:Y:S01]  /*0bf0*/  ISETP.NE.OR P1, PT, RZ, UR20, !P3 ;  /* 0x00000014ff007c0c */ /* 0x000fe2000df25670 */
[----:B------:R-:W-:Y:S01]  /*0c00*/  NOP ;  /* 0x0000000000007918 */ /* 0x000fe20000000000 */
[----:B--2---:R-:W-:-:S13]  /*0c10*/  ISETP.NE.AND P0, PT, R2, 0x3, PT ;  /* 0x000000030200780c */ /* 0x004fda0003f05270 */
[----:B------:R-:W-:Y:S05]  /*0c20*/  @P0 BRA `(.L_x_14) ;  /* 0x0000000000380947 */ /* 0x000fea0003800000 */
[----:B-1----:R-:W1:Y:S01]  /*0c30*/  S2UR UR4, SR_CgaCtaId ;  /* 0x00000000000479c3 */ /* 0x002e620000008800 */
[----:B------:R-:W-:Y:S01]  /*0c40*/  UMOV UR5, 0x400 ;  /* 0x0000040000057882 */ /* 0x000fe20000000000 */
[----:B------:R-:W-:Y:S01]  /*0c50*/  UMOV UR6, 0x20 ;  /* 0x0000002000067882 */ /* 0x000fe20000000000 */
[----:B------:R-:W-:Y:S01]  /*0c60*/  ELECT P0, URZ, PT ;  /* 0x0000000000ff782f */ /* 0x000fe20003800000 */
[----:B------:R-:W-:-:S04]  /*0c70*/  UIADD3 UR6, UPT, UPT, -UR6, 0x100000, URZ ;  /* 0x0010000006067890 */ /* 0x000fc8000fffe1ff */
[----:B------:R-:W-:Y:S02]  /*0c80*/  USHF.L.U32 UR7, UR6, 0xb, URZ ;  /* 0x0000000b06077899 */ /* 0x000fe400080006ff */
[----:B------:R-:W-:Y:S02]  /*0c90*/  USHF.L.U32 UR6, UR6, 0x1, URZ ;  /* 0x0000000106067899 */ /* 0x000fe400080006ff */
[----:B-1----:R-:W-:Y:S01]  /*0ca0*/  ULEA UR4, UR4, UR5, 0x18 ;  /* 0x0000000504047291 */ /* 0x002fe2000f8ec0ff */
[----:B------:R-:W1:Y:S11]  /*0cb0*/  FENCE.VIEW.ASYNC.S ;  /* 0x00000000000073c6 */ /* 0x000e760000000000 */
[----:B-1----:R2:W1:Y:S01]  /*0cc0*/  SYNCS.EXCH.64 URZ, [UR4+0xb0], UR6 ;  /* 0x0000b00604ff75b2 */ /* 0x0024620008000100 */
[----:B------:R2:W1:Y:S01]  /*0cd0*/  SYNCS.EXCH.64 URZ, [UR4+0xc0], UR6 ;  /* 0x0000c00604ff75b2 */ /* 0x0004620008000100 */
[----:B------:R2:W1:Y:S01]  /*0ce0*/  SYNCS.EXCH.64 URZ, [UR4+0xb8], UR6 ;  /* 0x0000b80604ff75b2 */ /* 0x0004620008000100 */
[----:B------:R2:W1:Y:S02]  /*0cf0*/  SYNCS.EXCH.64 URZ, [UR4+0xc8], UR6 ;  /* 0x0000c80604ff75b2 */ /* 0x0004640008000100 */
[----:B--2---:R-:W-:Y:S01]  /*0d00*/  NOP ;  /* 0x0000000000007918 */ /* 0x004fe20000000000 */
.L_x_14:
[----:B------:R-:W-:Y:S01]  /*0d10*/  VOTEU.ALL UP0, P1 ;  /* 0x0000000000ff7886 */ /* 0x000fe20000800000 */
[----:B-1----:R-:W-:Y:S01]  /*0d20*/  UMOV UR4, 0x80 ;  /* 0x0000008000047882 */ /* 0x002fe20000000000 */
[----:B------:R-:W-:Y:S01]  /*0d30*/  NOP ;  /* 0x0000000000007918 */ /* 0x000fe20000000000 */
[----:B------:R-:W-:Y:S01]  /*0d40*/  LOP3.LUT R2, R93, 0x1f, RZ, 0xc0, !PT ;  /* 0x0000001f5d027812 */ /* 0x000fe200078ec0ff */
[----:B------:R-:W-:Y:S01]  /*0d50*/  UISETP.NE.AND UP5, UPT, UR20, URZ, UPT ;  /* 0x000000ff1400728c */ /* 0x000fe2000bfa5270 */
[----:B------:R-:W1:Y:S01]  /*0d60*/  @!UP0 S2UR UR6, SR_CgaCtaId ;  /* 0x00000000000689c3 */ /* 0x000e620000008800 */
[----:B------:R-:W-:Y:S01]  /*0d70*/  @!UP0 UMOV UR7, 0x400 ;  /* 0x0000040000078882 */ /* 0x000fe20000000000 */
[----:B------:R-:W-:-:S04]  /*0d80*/  @!UP0 UIADD3 UR4, UPT, UPT, -UR4, 0x100000, URZ ;  /* 0x0010000004048890 */ /* 0x000fc8000fffe1ff */
[----:B------:R-:W-:Y:S02]  /*0d90*/  @!UP0 USHF.L.U32 UR5, UR4, 0xb, URZ ;  /* 0x0000000b04058899 */ /* 0x000fe400080006ff */
[----:B------:R-:W-:Y:S02]  /*0da0*/  @!UP0 USHF.L.U32 UR4, UR4, 0x1, URZ ;  /* 0x0000000104048899 */ /* 0x000fe400080006ff */
[----:B-1----:R-:W-:Y:S01]  /*0db0*/  @!UP0 ULEA UR6, UR6, UR7, 0x18 ;  /* 0x0000000706068291 */ /* 0x002fe2000f8ec0ff */
[----:B------:R-:W1:Y:S01]  /*0dc0*/  LDCU UR7, c[0x0][0x36c] ;  /* 0x00006d80ff0777ac */ /* 0x000e620008000800 */
[----:B------:R-:W-:Y:S01]  /*0dd0*/  VOTEU.ALL UP0, P1 ;  /* 0x0000000000ff7886 */ /* 0x000fe20000800000 */
[----:B------:R-:W2:Y:S09]  /*0de0*/  FENCE.VIEW.ASYNC.S ;  /* 0x00000000000073c6 */ /* 0x000eb20000000000 */
[----:B--2---:R2:W2:Y:S01]  /*0df0*/  @!UP0 SYNCS.EXCH.64 URZ, [UR6+0xd0], UR4 ;  /* 0x0000d00406ff85b2 */ /* 0x0044a20008000100 */
[----:B-1----:R-:W-:-:S09]  /*0e00*/  UISETP.EQ.U32.AND UP6, UPT, UR7, 0x1, UPT ;  /* 0x000000010700788c */ /* 0x002fd2000bfc2070 */
[----:B------:R-:W-:Y:S05]  /*0e10*/  BRA.U !UP6, `(.L_x_15) ;  /* 0x000000010e087547 */ /* 0x000fea000b800000 */
[----:B--234-:R-:W-:Y:S01]  /*0e20*/  UCGABAR_ARV ;  /* 0x00000000000079c7 */ /* 0x01cfe20008000000 */
[----:B------:R-:W-:Y:S05]  /*0e30*/  BRA `(.L_x_16) ;  /* 0x0000000000047947 */ /* 0x000fea0003800000 */
.L_x_15:
[----:B--234-:R-:W-:Y:S01]  /*0e40*/  NOP ;  /* 0x0000000000007918 */ /* 0x01cfe20000000000 */
.L_x_16:
[----:B------:R-:W1:Y:S01]  /*0e50*/  S2UR UR11, SR_CTAID.X ;  /* 0x00000000000b79c3 */ /* 0x000e620000002500 */
[----:B------:R-:W-:-:S05]  /*0e60*/  CS2R.32 R78, SR_CgaSize ;  /* 0x00000000004e7805 */ /* 0x000fca0000008a00 */
[----:B------:R-:W-:-:S05]  /*0e70*/  IMAD R78, R78, -0xa0, RZ ;  /* 0xffffff604e4e7824 */ /* 0x000fca00078e02ff */
[----:B------:R-:W-:-:S14]  /*0e80*/  R2UR UR5, R78 ;  /* 0x000000004e0572ca */ /* 0x000fdc00000e0000 */
[----:B------:R-:W2:Y:S01]  /*0e90*/  LDCU UR5, c[0x0][UR5+0x2b0] ;  /* 0x00005600050577ac */ /* 0x000ea20008000800 */
[----:B------:R-:W-:-:S05]  /*0ea0*/  CS2R.32 R78, SR_CgaSize ;  /* 0x00000000004e7805 */ /* 0x000fca0000008a00 */
[----:B------:R-:W-:-:S05]  /*0eb0*/  IMAD R78, R78, -0xa0, RZ ;  /* 0xffffff604e4e7824 */ /* 0x000fca00078e02ff */
[----:B------:R-:W-:-:S14]  /*0ec0*/  R2UR UR4, R78 ;  /* 0x000000004e0472ca */ /* 0x000fdc00000e0000 */
[----:B------:R-:W3:Y:S01]  /*0ed0*/  LDCU UR4, c[0x0][UR4+0x2b4] ;  /* 0x00005680040477ac */ /* 0x000ee20008000800 */
[----:B------:R-:W4:Y:S01]  /*0ee0*/  S2UR UR25, SR_CTAID.Y ;  /* 0x00000000001979c3 */ /* 0x000f220000002600 */
[----:B------:R-:W2:Y:S01]  /*0ef0*/  LDCU UR21, c[0x0][0xd24] ;  /* 0x0001a480ff1577ac */ /* 0x000ea20008000800 */
[----:B------:R-:W2:Y:S01]  /*0f00*/  LDCU UR44, c[0x0][0xd24] ;  /* 0x0001a480ff2c77ac */ /* 0x000ea20008000800 */
[----:B------:R-:W-:-:S05]  /*0f10*/  CS2R.32 R3, SR_CgaSize ;  /* 0x0000000000037805 */ /* 0x000fca0000008a00 */
[----:B------:R-:W-:-:S06]  /*0f20*/  IMAD R3, R3, -0xa0, RZ ;  /* 0xffffff6003037824 */ /* 0x000fcc00078e02ff */
[----:B------:R-:W3:Y:S01]  /*0f30*/  LDC R3, c[0x0][R3+0x2a0] ;  /* 0x0000a80003037b82 */ /* 0x000ee20000000800 */
[----:B------:R-:W3:Y:S01]  /*0f40*/  LDCU UR23, c[0x0][0xd30] ;  /* 0x0001a600ff1777ac */ /* 0x000ee20008000800 */
[----:B-1----:R-:W-:Y:S02]  /*0f50*/  I2FP.F32.U32 R6, UR11 ;  /* 0x0000000b00067c45 */ /* 0x002fe40008201000 */
[----:B------:R-:W-:-:S05]  /*0f60*/  CS2R.32 R4, SR_CgaSize ;  /* 0x0000000000047805 */ /* 0x000fca0000008a00 */
[----:B------:R-:W-:-:S06]  /*0f70*/  IMAD R4, R4, -0xa0, RZ ;  /* 0xffffff6004047824 */ /* 0x000fcc00078e02ff */
[----:B------:R-:W1:Y:S01]  /*0f80*/  LDC R4, c[0x0][R4+0x2a4] ;  /* 0x0000a90004047b82 */ /* 0x000e620000000800 */
[----:B--2---:R-:W-:Y:S01]  /*0f90*/  UISETP.GE.AND UP0, UPT, UR21, 0x1, UPT ;  /* 0x000000011500788c */ /* 0x004fe2000bf06270 */
[----:B------:R-:W-:Y:S01]  /*0fa0*/  FMUL R6, R6, UR5 ;  /* 0x0000000506067c20 */ /* 0x000fe20008400000 */
[----:B----4-:R-:W-:-:S03]  /*0fb0*/  I2FP.F32.U32 R5, UR25 ;  /* 0x0000001900057c45 */ /* 0x010fc60008201000 */
[----:B------:R-:W2:Y:S02]  /*0fc0*/  F2I.U32.TRUNC.NTZ R78, R6 ;  /* 0x00000006004e7305 */ /* 0x000ea4000020f000 */
[----:B------:R-:W4:Y:S01]  /*0fd0*/  S2UR UR36, SR_CTAID.Z ;  /* 0x00000000002479c3 */ /* 0x000f220000002700 */
[----:B---3--:R-:W-:-:S05]  /*0fe0*/  FMUL R5, R5, UR4 ;  /* 0x0000000405057c20 */ /* 0x008fca0008400000 */
[----:B------:R-:W3:Y:S01]  /*0ff0*/  F2I.U32.TRUNC.NTZ R73, R5 ;  /* 0x0000000500497305 */ /* 0x000ee2000020f000 */
[----:B--2---:R-:W-:-:S05]  /*1000*/  IADD3 R78, PT, PT, -R78, RZ, RZ ;  /* 0x000000ff4e4e7210 */ /* 0x004fca0007ffe1ff */
[----:B------:R-:W-:Y:S01]  /*1010*/  IMAD R78, R3, R78, UR11 ;  /* 0x0000000b034e7e24 */ /* 0x000fe2000f8e024e */
[----:B------:R-:W-:Y:S02]  /*1020*/  PRMT R3, RZ, 0x7610, R3 ;  /* 0x00007610ff037816 */ /* 0x000fe40000000003 */
[----:B---3--:R-:W-:-:S05]  /*1030*/  IADD3 R73, PT, PT, -R73, RZ, RZ ;  /* 0x000000ff49497210 */ /* 0x008fca0007ffe1ff */
[----:B-1----:R-:W-:Y:S01]  /*1040*/  IMAD R73, R4, R73, UR25 ;  /* 0x0000001904497e24 */ /* 0x002fe2000f8e0249 */
[----:B----4-:R-:W-:Y:S06]  /*1050*/  BRA.U UP5, `(.L_x_17) ;  /* 0x0000000105207547 */ /* 0x010fec000b800000 */
[C---:B------:R-:W-:Y:S02]  /*1060*/  ISETP.NE.AND P1, PT, R73.reuse, 0x1, PT ;  /* 0x000000014900780c */ /* 0x040fe40003f25270 */
[----:B------:R-:W-:Y:S02]  /*1070*/  ISETP.NE.AND P0, PT, R73, RZ, PT ;  /* 0x000000ff4900720c */ /* 0x000fe40003f05270 */
[C---:B------:R-:W-:Y:S02]  /*1080*/  ISETP.NE.AND P2, PT, R78.reuse, RZ, PT ;  /* 0x000000ff4e00720c */ /* 0x040fe40003f45270 */
[----:B------:R-:W-:Y:S02]  /*1090*/  SEL R3, RZ, 0x2, P1 ;  /* 0x00000002ff037807 */ /* 0x000fe40000800000 */
[----:B------:R-:W-:Y:S02]  /*10a0*/  ISETP.EQ.OR P0, PT, R78, RZ, !P0 ;  /* 0x000000ff4e00720c */ /* 0x000fe40004702670 */
[----:B------:R-:W-:-:S02]  /*10b0*/  SEL R3, R3, 0x2, P2 ;  /* 0x0000000203037807 */ /* 0x000fc40001000000 */
[----:B------:R-:W-:-:S05]  /*10c0*/  SEL R4, RZ, 0x1, !P0 ;  /* 0x00000001ff047807 */ /* 0x000fca0004000000 */
[----:B------:R-:W-:Y:S02]  /*10d0*/  IMAD.IADD R3, R4, 0x1, R3 ;  /* 0x0000000104037824 */ /* 0x000fe400078e0203 */
.L_x_17:
[----:B------:R-:W-:Y:S05]  /*10e0*/  BRA.U !UP0, `(.L_x_18) ;  /* 0x0000000108d47547 */ /* 0x000fea000b800000 */
[----:B------:R-:W1:Y:S01]  /*10f0*/  LDCU.128 UR16, c[0x0][0xd10] ;  /* 0x0001a200ff1077ac */ /* 0x000e620008000c00 */
[----:B------:R-:W2:Y:S01]  /*1100*/  LDCU UR6, c[0x0][0x370] ;  /* 0x00006e00ff0677ac */ /* 0x000ea20008000800 */
[----:B------:R-:W3:Y:S01]  /*1110*/  LDCU UR7, c[0x0][0x374] ;  /* 0x00006e80ff0777ac */ /* 0x000ee20008000800 */
[----:B------:R-:W4:Y:S01]  /*1120*/  LDCU UR22, c[0x0][0xd0c] ;  /* 0x0001a180ff1677ac */ /* 0x000f220008000800 */
[----:B------:R-:W4:Y:S01]  /*1130*/  LDCU UR10, c[0x0][0xd20] ;  /* 0x0001a400ff0a77ac */ /* 0x000f220008000800 */
[----:B------:R-:W4:Y:S01]  /*1140*/  LDCU.64 UR8, c[0x0][0xd28] ;  /* 0x0001a500ff0877ac */ /* 0x000f220008000a00 */
[----:B-1----:R-:W-:Y:S02]  /*1150*/  UISETP.NE.AND UP4, UPT, UR18, 0x1, UPT ;  /* 0x000000011200788c */ /* 0x002fe4000bf85270 */
[----:B---3--:R-:W-:Y:S02]  /*1160*/  UIMAD.WIDE.U32 UR12, UR7, UR19, URZ ;  /* 0x00000013070c72a5 */ /* 0x008fe4000f8e00ff */
[----:B--2---:R-:W-:-:S02]  /*1170*/  UIMAD.WIDE.U32 UR14, UR6, UR16, URZ ;  /* 0x00000010060e72a5 */ /* 0x004fc4000f8e00ff */
[----:B----4-:R-:W-:Y:S02]  /*1180*/  UISETP.NE.AND UP0, UPT, UR22, 0x1, UPT ;  /* 0x000000011600788c */ /* 0x010fe4000bf05270 */
[----:B------:R-:W-:Y:S01]  /*1190*/  UIMAD.WIDE.U32 UR4, UR11, UR16, URZ ;  /* 0x000000100b0472a5 */ /* 0x000fe2000f8e00ff */
[----:B------:R-:W-:Y:S02]  /*11a0*/  UMOV UR12, UR13 ;  /* 0x0000000d000c7c82 */ /* 0x000fe40008000000 */
[----:B------:R-:W-:Y:S01]  /*11b0*/  UMOV UR14, UR15 ;  /* 0x0000000f000e7c82 */ /* 0x000fe20008000000 */
[----:B------:R-:W-:Y:S02]  /*11c0*/  @UP4 USHF.R.U32.HI UR7, URZ, UR10, UR12 ;  /* 0x0000000aff074299 */ /* 0x000fe4000801160c */
[----:B------:R-:W-:Y:S01]  /*11d0*/  UISETP.NE.AND UP3, UPT, UR21, 0x1, UPT ;  /* 0x000000011500788c */ /* 0x000fe2000bf65270 */
[----:B------:R-:W-:Y:S02]  /*11e0*/  UMOV UR4, UR5 ;  /* 0x0000000500047c82 */ /* 0x000fe40008000000 */
[----:B------:R-:W-:-:S02]  /*11f0*/  @UP0 USHF.R.U32.HI UR6, URZ, UR17, UR14 ;  /* 0x00000011ff060299 */ /* 0x000fc4000801160e */
[----:B------:R-:W-:Y:S02]  /*1200*/  USHF.R.U32.HI UR4, URZ, UR17, UR4 ;  /* 0x00000011ff047299 */ /* 0x000fe40008011604 */
[----:B------:R-:W-:Y:S02]  /*1210*/  UIMAD.WIDE.U32 UR14, UR25, UR19, URZ ;  /* 0x00000013190e72a5 */ /* 0x000fe4000f8e00ff */
[----:B------:R-:W-:Y:S02]  /*1220*/  UIMAD.WIDE.U32 UR12, UR7, UR8, URZ ;  /* 0x00000008070c72a5 */ /* 0x000fe4000f8e00ff */
[----:B------:R-:W-:Y:S02]  /*1230*/  UIMAD.WIDE.U32 UR16, UR6, UR8, URZ ;  /* 0x00000008061072a5 */ /* 0x000fe4000f8e00ff */
[----:B------:R-:W-:-:S03]  /*1240*/  USEL UR5, UR11, UR4, !UP0 ;  /* 0x000000040b057287 */ /* 0x000fc6000c000000 */
[----:B------:R-:W-:Y:S01]  /*1250*/  UMOV UR4, UR15 ;  /* 0x0000000f00047c82 */ /* 0x000fe20008000000 */
[----:B------:R-:W-:Y:S01]  /*1260*/  UMOV UR12, UR13 ;  /* 0x0000000d000c7c82 */ /* 0x000fe20008000000 */
[----:B------:R-:W-:Y:S02]  /*1270*/  USHF.R.U32.HI UR4, URZ, UR10, UR4 ;  /* 0x0000000aff047299 */ /* 0x000fe40008011604 */
[----:B------:R-:W-:Y:S01]  /*1280*/  @UP3 USHF.R.U32.HI UR7, URZ, UR9, UR12 ;  /* 0x00000009ff073299 */ /* 0x000fe2000801160c */
[----:B------:R-:W-:Y:S01]  /*1290*/  UMOV UR16, UR17 ;  /* 0x0000001100107c82 */ /* 0x000fe20008000000 */
[----:B------:R-:W-:Y:S02]  /*12a0*/  USEL UR4, UR25, UR4, !UP4 ;  /* 0x0000000419047287 */ /* 0x000fe4000e000000 */
[----:B------:R-:W-:Y:S02]  /*12b0*/  @UP3 USHF.R.U32.HI UR6, URZ, UR9, UR16 ;  /* 0x00000009ff063299 */ /* 0x000fe40008011610 */
[----:B------:R-:W-:-:S02]  /*12c0*/  UIMAD UR7, UR7, UR21, URZ ;  /* 0x00000015070772a4 */ /* 0x000fc4000f8e02ff */
[----:B------:R-:W-:Y:S02]  /*12d0*/  UIMAD UR10, UR6, UR21, URZ ;  /* 0x00000015060a72a4 */ /* 0x000fe4000f8e02ff */
[----:B------:R-:W-:Y:S02]  /*12e0*/  UISETP.GE.AND UP0, UPT, UR4, UR7, UPT ;  /* 0x000000070400728c */ /* 0x000fe4000bf06270 */
[----:B------:R-:W-:Y:S02]  /*12f0*/  UIMAD.WIDE.U32 UR12, UR4, UR8, URZ ;  /* 0x00000008040c72a5 */ /* 0x000fe4000f8e00ff */
[----:B------:R-:W-:Y:S02]  /*1300*/  UISETP.GE.OR UP0, UPT, UR5, UR10, UP0 ;  /* 0x0000000a0500728c */ /* 0x000fe40008706670 */
[----:B------:R-:W-:Y:S02]  /*1310*/  UIMAD.WIDE.U32 UR14, UR5, UR8, URZ ;  /* 0x00000008050e72a5 */ /* 0x000fe4000f8e00ff */
[----:B------:R-:W-:Y:S01]  /*1320*/  UIADD3 UR10, UPT, UPT, -UR4, URZ, URZ ;  /* 0x000000ff040a7290 */ /* 0x000fe2000fffe1ff */
[----:B------:R-:W-:Y:S01]  /*1330*/  UMOV UR8, UR13 ;  /* 0x0000000d00087c82 */ /* 0x000fe20008000000 */
[----:B------:R-:W-:-:S02]  /*1340*/  UIADD3 UR12, UPT, UPT, -UR5, URZ, URZ ;  /* 0x000000ff050c7290 */ /* 0x000fc4000fffe1ff */
[----:B------:R-:W-:-:S03]  /*1350*/  USHF.R.U32.HI UR8, URZ, UR9, UR8 ;  /* 0x00000009ff087299 */ /* 0x000fc60008011608 */
[----:B------:R-:W-:Y:S01]  /*1360*/  @!UP0 UMOV UR7, UR15 ;  /* 0x0000000f00078c82 */ /* 0x000fe20008000000 */
[----:B------:R-:W-:Y:S02]  /*1370*/  UIMAD UR25, UR18, UR10, UR25 ;  /* 0x0000000a121972a4 */ /* 0x000fe4000f8e0219 */
[----:B------:R-:W-:Y:S02]  /*1380*/  USEL UR8, UR4, UR8, !UP3 ;  /* 0x0000000804087287 */ /* 0x000fe4000d800000 */
[----:B------:R-:W-:Y:S02]  /*1390*/  @!UP0 USHF.R.U32.HI UR7, URZ, UR9, UR7 ;  /* 0x00000009ff078299 */ /* 0x000fe40008011607 */
[----:B------:R-:W-:Y:S02]  /*13a0*/  UIADD3 UR9, UPT, UPT, -UR8, URZ, URZ ;  /* 0x000000ff08097290 */ /* 0x000fe4000fffe1ff */
[----:B------:R-:W-:Y:S02]  /*13b0*/  @!UP0 USEL UR7, UR5, UR7, !UP3 ;  /* 0x0000000705078287 */ /* 0x000fe4000d800000 */
[----:B------:R-:W-:-:S02]  /*13c0*/  UIMAD UR9, UR21, UR9, UR4 ;  /* 0x00000009150972a4 */ /* 0x000fc4000f8e0204 */
[----:B------:R-:W-:Y:S02]  /*13d0*/  @!UP0 UIADD3 UR8, UPT, UPT, UR8, -UR7, URZ ;  /* 0x8000000708088290 */ /* 0x000fe4000fffe0ff */
[----:B------:R-:W-:Y:S02]  /*13e0*/  @!UP0 UIMAD UR6, UR9, UR6, UR7 ;  /* 0x00000006090682a4 */ /* 0x000fe4000f8e0207 */
[----:B------:R-:W-:Y:S02]  /*13f0*/  @!UP0 UIMAD UR4, UR8, UR21, UR5 ;  /* 0x00000015080482a4 */ /* 0x000fe4000f8e0205 */
[----:B------:R-:W-:Y:S02]  /*1400*/  UIMAD UR11, UR22, UR12, UR11 ;  /* 0x0000000c160b72a4 */ /* 0x000fe4000f8e020b */
[----:B------:R-:W-:Y:S01]  /*1410*/  UIMAD UR25, UR4, UR18, UR25 ;  /* 0x00000012041972a4 */ /* 0x000fe2000f8e0219 */
[----:B------:R-:W-:Y:S02]  /*1420*/  @!UP0 UMOV UR5, UR6 ;  /* 0x0000000600058c82 */ /* 0x000fe40008000000 */
[----:B------:R-:W-:-:S12]  /*1430*/  UIMAD UR11, UR5, UR22, UR11 ;  /* 0x00000016050b72a4 */ /* 0x000fd8000f8e020b */
.L_x_18:
[----:B------:R-:W-:Y:S02]  /*1440*/  UISETP.NE.AND UP3, UPT, UR23, 0x1, UPT ;  /* 0x000000011700788c */ /* 0x000fe4000bf65270 */
[----:B------:R-:W-:-:S07]  /*1450*/  UISETP.NE.AND UP0, UPT, UR20, 0x2, UPT ;  /* 0x000000021400788c */ /* 0x000fce000bf05270 */
[----:B------:R-:W-:Y:S05]  /*1460*/  BRA.U UP3, `(.L_x_19) ;  /* 0x0000000103407547 */ /* 0x000fea000b800000 */
[----:B------:R-:W1:Y:S01]  /*1470*/  LDCU.128 UR12, c[0x0][0xd10] ;  /* 0x0001a200ff0c77ac */ /* 0x000e620008000c00 */
[----:B------:R-:W2:Y:S01]  /*1480*/  LDCU UR8, c[0x0][0xd0c] ;  /* 0x0001a180ff0877ac */ /* 0x000ea20008000800 */
[----:B------:R-:W3:Y:S01]  /*1490*/  LDCU UR9, c[0x0][0xd20] ;  /* 0x0001a400ff0977ac */ /* 0x000ee20008000800 */
[----:B-1----:R-:W-:Y:S02]  /*14a0*/  UIMAD.WIDE.U32 UR4, UR11, UR12, URZ ;  /* 0x0000000c0b0472a5 */ /* 0x002fe4000f8e00ff */
[----:B------:R-:W-:Y:S02]  /*14b0*/  UIMAD.WIDE.U32 UR6, UR25, UR15, URZ ;  /* 0x0000000f190672a5 */ /* 0x000fe4000f8e00ff */
[----:B--2---:R-:W-:Y:S02]  /*14c0*/  UISETP.NE.AND UP3, UPT, UR8, 0x1, UPT ;  /* 0x000000010800788c */ /* 0x004fe4000bf65270 */
[----:B------:R-:W-:-:S03]  /*14d0*/  USHF.R.U32.HI UR5, URZ, UR13, UR5 ;  /* 0x0000000dff057299 */ /* 0x000fc60008011605 */
[----:B------:R-:W-:Y:S01]  /*14e0*/  UMOV UR4, UR7 ;  /* 0x0000000700047c82 */ /* 0x000fe20008000000 */
[----:B------:R-:W-:Y:S02]  /*14f0*/  USEL UR5, UR11, UR5, !UP3 ;  /* 0x000000050b057287 */ /* 0x000fe4000d800000 */
[----:B------:R-:W-:Y:S02]  /*1500*/  UISETP.NE.AND UP3, UPT, UR14, 0x1, UPT ;  /* 0x000000010e00788c */ /* 0x000fe4000bf65270 */
[----:B---3--:R-:W-:-:S04]  /*1510*/  USHF.R.U32.HI UR4, URZ, UR9, UR4 ;  /* 0x00000009ff047299 */ /* 0x008fc80008011604 */
[----:B------:R-:W-:-:S04]  /*1520*/  USEL UR4, UR25, UR4, !UP3 ;  /* 0x0000000419047287 */ /* 0x000fc8000d800000 */
[----:B------:R-:W-:Y:S02]  /*1530*/  UIADD3 UR6, UPT, UPT, UR5, -UR4, URZ ;  /* 0x8000000405067290 */ /* 0x000fe4000fffe0ff */
[----:B------:R-:W-:Y:S02]  /*1540*/  UIADD3 UR4, UPT, UPT, -UR5, UR4, URZ ;  /* 0x0000000405047290 */ /* 0x000fe4000fffe1ff */
[----:B------:R-:W-:Y:S02]  /*1550*/  UIMAD UR25, UR6, UR14, UR25 ;  /* 0x0000000e061972a4 */ /* 0x000fe4000f8e0219 */
[----:B------:R-:W-:-:S12]  /*1560*/  UIMAD UR11, UR4, UR8, UR11 ;  /* 0x00000008040b72a4 */ /* 0x000fd8000f8e020b */
.L_x_19:
[----:B------:R-:W-:Y:S05]  /*1570*/  BRA.U !UP6, `(.L_x_20) ;  /* 0x000000010e0c7547 */ /* 0x000fea000b800000 */
[----:B------:R-:W-:Y:S01]  /*1580*/  UCGABAR_WAIT ;  /* 0x0000000000007dc7 */ /* 0x000fe20008000000 */
[----:B------:R-:W-:Y:S01]  /*1590*/  CCTL.IVALL ;  /* 0x00000000ff00798f */ /* 0x000fe20002000000 */
[----:B------:R-:W-:Y:S05]  /*15a0*/  BRA `(.L_x_21) ;  /* 0x0000000000047947 */ /* 0x000fea0003800000 */
.L_x_20:
[----:B------:R-:W-:Y:S06]  /*15b0*/  BAR.SYNC.DEFER_BLOCKING 0x0 ;  /* 0x0000000000007b1d */ /* 0x000fec0000010000 */
.L_x_21:
[----:B------:R-:W1:Y:S01]  /*15c0*/  LDCU UR4, c[0x0][0x38c] ;  /* 0x00007180ff0477ac */ /* 0x000e620008000800 */
[----:B------:R-:W2:Y:S01]  /*15d0*/  S2UR UR37, SR_CgaCtaId ;  /* 0x00000000002579c3 */ /* 0x000ea20000008800 */
[----:B-1----:R-:W-:-:S04]  /*15e0*/  UIADD3 UR4, UPT, UPT, UR4, 0x7f, URZ ;  /* 0x0000007f04047890 */ /* 0x002fc8000fffe0ff */
[----:B------:R-:W-:-:S04]  /*15f0*/  USHF.R.S32.HI UR32, URZ, 0x1f, UR4 ;  /* 0x0000001fff207899 */ /* 0x000fc80008011404 */
[----:B------:R-:W-:-:S04]  /*1600*/  ULEA.HI UR32, UR32, UR4, URZ, 0x7 ;  /* 0x0000000420207291 */ /* 0x000fc8000f8f38ff */
[----:B------:R-:W-:Y:S01]  /*1610*/  USHF.R.S32.HI UR32, URZ, 0x7, UR32 ;  /* 0x00000007ff207899 */ /* 0x000fe20008011420 */
[----:B--2---:R-:W-:Y:S11]  /*1620*/  BRA.U UP0, `(.L_x_22) ;  /* 0x0000000d00d07547 */ /* 0x004ff6000b800000 */
[----:B------:R-:W1:Y:S01]  /*1630*/  S2UR UR46, SR_CgaCtaId ;  /* 0x00000000002e79c3 */ /* 0x000e620000008800 */
[----:B------:R-:W-:Y:S01]  /*1640*/  R2UR UR43, R78 ;  /* 0x000000004e2b72ca */ /* 0x000fe200000e0000 */
[----:B------:R-:W-:Y:S01]  /*1650*/  UISETP.LT.AND UP0, UPT, UR32, 0x1, UPT ;  /* 0x000000012000788c */ /* 0x000fe2000bf01270 */
[----:B------:R-:W-:Y:S01]  /*1660*/  R2UR UR39, R73 ;  /* 0x00000000492772ca */ /* 0x000fe200000e0000 */
[----:B------:R-:W-:Y:S01]  /*1670*/  USHF.L.U32 UR10, UR37, 0x7, URZ ;  /* 0x00000007250a7899 */ /* 0x000fe200080006ff */
[----:B------:R-:W-:Y:S01]  /*1680*/  PLOP3.LUT P1, PT, PT, PT, UP1, 0x80, 0x8 ;  /* 0x000000000008781c */ /* 0x000fe20003f2f018 */
[----:B------:R-:W-:Y:S01]  /*1690*/  USHF.L.U32 UR26, UR37, 0xa, URZ ;  /* 0x0000000a251a7899 */ /* 0x000fe200080006ff */
[----:B------:R-:W-:Y:S01]  /*16a0*/  ISETP.NE.OR P3, PT, R0, 0x2, !P3 ;  /* 0x000000020000780c */ /* 0x000fe20005f65670 */
[----:B------:R-:W-:Y:S01]  /*16b0*/  USHF.L.U32 UR4, UR37, 0x6, URZ ;  /* 0x0000000625047899 */ /* 0x000fe200080006ff */
[----:B------:R-:W-:Y:S01]  /*16c0*/  PLOP3.LUT P1, PT, P1, PT, PT, 0x8, 0x80 ;  /* 0x000000000080781c */ /* 0x000fe20000f2e170 */
[----:B------:R-:W-:Y:S01]  /*16d0*/  USHF.L.U32 UR21, UR37, 0xc, URZ ;  /* 0x0000000c25157899 */ /* 0x000fe200080006ff */
[----:B------:R-:W-:Y:S01]  /*16e0*/  IMAD.MOV.U32 R12, RZ, RZ, 0x1 ;  /* 0x00000001ff0c7424 */ /* 0x000fe200078e00ff */
[----:B------:R-:W-:Y:S01]  /*16f0*/  CS2R R10, SRZ ;  /* 0x00000000000a7805 */ /* 0x000fe2000001ff00 */
[----:B------:R-:W-:Y:S01]  /*1700*/  IMAD.MOV.U32 R9, RZ, RZ, RZ ;  /* 0x000000ffff097224 */ /* 0x000fe200078e00ff */
[----:B------:R-:W2:Y:S01]  /*1710*/  LDCU UR38, c[0x0][0x370] ;  /* 0x00006e00ff2677ac */ /* 0x000ea20008000800 */
[----:B------:R-:W-:Y:S01]  /*1720*/  IMAD.MOV.U32 R8, RZ, RZ, 0x1 ;  /* 0x00000001ff087424 */ /* 0x000fe200078e00ff */
[----:B------:R-:W3:Y:S01]  /*1730*/  LDCU.64 UR40, c[0x0][0x348] ;  /* 0x00006900ff2877ac */ /* 0x000ee20008000a00 */
[----:B------:R-:W-:-:S02]  /*1740*/  UISETP.GE.AND UP4, UPT, UR44, 0x1, UPT ;  /* 0x000000012c00788c */ /* 0x000fc4000bf86270 */
[----:B------:R-:W-:Y:S01]  /*1750*/  UISETP.NE.AND UP3, UPT, UR44, 0x1, UPT ;  /* 0x000000012c00788c */ /* 0x000fe2000bf65270 */
[----:B------:R-:W4:Y:S01]  /*1760*/  LDCU UR31, c[0x0][0x374] ;  /* 0x00006e80ff1f77ac */ /* 0x000f220008000800 */
[----:B------:R-:W-:Y:S02]  /*1770*/  USEL UR27, UR32, 0x1, !UP0 ;  /* 0x00000001201b7887 */ /* 0x000fe4000c000000 */
[----:B------:R-:W-:Y:S02]  /*1780*/  ULOP3.LUT UR26, UR26, 0x400, URZ, 0xc0, !UPT ;  /* 0x000004001a1a7892 */ /* 0x000fe4000f8ec0ff */
[----:B------:R-:W-:Y:S02]  /*1790*/  ULOP3.LUT UR42, UR4, 0x40, URZ, 0xc0, !UPT ;  /* 0x00000040042a7892 */ /* 0x000fe4000f8ec0ff */
[----:B------:R-:W-:Y:S02]  /*17a0*/  ULOP3.LUT UR21, UR21, 0x1000, URZ, 0xc0, !UPT ;  /* 0x0000100015157892 */ /* 0x000fe4000f8ec0ff */
[----:B------:R-:W-:Y:S01]  /*17b0*/  ULOP3.LUT UR10, UR10, 0x80, URZ, 0xc0, !UPT ;  /* 0x000000800a0a7892 */ /* 0x000fe2000f8ec0ff */
[----:B------:R-:W-:Y:S01]  /*17c0*/  UMOV UR7, URZ ;  /* 0x000000ff00077c82 */ /* 0x000fe20008000000 */
[----:B-1----:R-:W-:-:S10]  /*17d0*/  UMOV UR45, 0x400 ;  /* 0x00000400002d7882 */ /* 0x002fd40000000000 */
.L_x_32:
[----:B------:R-:W-:-:S03]  /*17e0*/  UISETP.NE.AND UP0, UPT, UR37, URZ, UPT ;  /* 0x000000ff2500728c */ /* 0x000fc6000bf05270 */
[----:B------:R-:W-:Y:S02]  /*17f0*/  UMOV UR37, UR46 ;  /* 0x0000002e00257c82 */ /* 0x000fe40008000000 */
[----:B------:R-:W-:-:S04]  /*1800*/  ULEA UR6, UR37, UR45, 0x18 ;  /* 0x0000002d25067291 */ /* 0x000fc8000f8ec0ff */
[----:B-1----:R-:W-:Y:S08]  /*1810*/  BRA.U UP0, `(.L_x_23) ;  /* 0x0000000100347547 */ /* 0x002ff0000b800000 */
[----:B------:R-:W1:Y:S01]  /*1820*/  S2R R0, SR_CgaCtaId ;  /* 0x0000000000007919 */ /* 0x000e620000008800 */
[----:B------:R-:W-:Y:S02]  /*1830*/  MOV R3, 0x400 ;  /* 0x0000040000037802 */ /* 0x000fe40000000f00 */
[----:B------:R-:W-:Y:S02]  /*1840*/  SHF.L.U32 R2, R8, 0x1f, RZ ;  /* 0x0000001f08027819 */ /* 0x000fe400000006ff */
[----:B-1----:R-:W-:-:S05]  /*1850*/  LEA R0, R0, R3, 0x18 ;  /* 0x0000000300007211 */ /* 0x002fca00078ec0ff */
[----:B------:R-:W-:-:S04]  /*1860*/  IMAD R3, R9, 0x8, R0 ;  /* 0x0000000809037824 */ /* 0x000fc800078e0200 */
[----:B------:R-:W1:Y:S02]  /*1870*/  SYNCS.PHASECHK.TRANS64.TRYWAIT P0, [R3+URZ+0xc0], R2 ;  /* 0x0000c002030075a7 */ /* 0x000e6400080011ff */
[----:B-1----:R-:W-:Y:S05]  /*1880*/  @!P0 BRA `(.L_x_24) ;  /* 0x000000d400c48947 */ /* 0x002fea0003800000 */
.L_x_176:
[----:B------:R-:W-:Y:S01]  /*1890*/  VIADD R9, R9, 0x1 ;  /* 0x0000000109097836 */ /* 0x000fe20000000000 */
[----:B------:R1:W-:Y:S04]  /*18a0*/  SYNCS.ARRIVE.TRANS64.A1T0 RZ, [R3+URZ+0xb0], RZ ;  /* 0x0000b0ff03ff79a7 */ /* 0x0003e800081000ff */
[----:B------:R-:W-:-:S04]  /*18b0*/  ISETP.NE.AND P0, PT, R9, 0x2, PT ;  /* 0x000000020900780c */ /* 0x000fc80003f05270 */
[----:B------:R-:W-:Y:S02]  /*18c0*/  SEL R9, R9, RZ, P0 ;  /* 0x000000ff09097207 */ /* 0x000fe40000000000 */
[----:B-1----:R-:W-:-:S04]  /*18d0*/  SEL R3, RZ, 0x1, P0 ;  /* 0x00000001ff037807 */ /* 0x002fc80000000000 */
[----:B------:R-:W-:-:S07]  /*18e0*/  LOP3.LUT R8, R8, R3, RZ, 0x3c, !PT ;  /* 0x0000000308087212 */ /* 0x000fce00078e3cff */
.L_x_23:
[----:B------:R-:W-:Y:S01]  /*18f0*/  ULEA UR4, UR7, UR6, 0x3 ;  /* 0x0000000607047291 */ /* 0x000fe2000f8e18ff */
[----:B------:R-:W-:-:S08]  /*1900*/  SHF.L.U32 R0, R12, 0x1f, RZ ;  /* 0x0000001f0c007819 */ /* 0x000fd000000006ff */
[----:B------:R1:W1:Y:S02]  /*1910*/  SYNCS.PHASECHK.TRANS64.TRYWAIT P0, [UR4+0x20], R0 ;  /* 0x00002000ff0075a7 */ /* 0x0002640008001104 */
[----:B------:R-:W2:Y:S02]  /*1920*/  LDCU UR4, c[0x0][0x38c] ;  /* 0x00007180ff0477ac */ /* 0x000ea40008000800 */
[----:B--2---:R-:W-:-:S09]  /*1930*/  UISETP.GE.AND UP0, UPT, UR4, 0x1, UPT ;  /* 0x000000010400788c */ /* 0x004fd2000bf06270 */
[----:B------:R-:W-:Y:S05]  /*1940*/  BRA.U !UP0, `(.L_x_25) ;  /* 0x0000000108bc7547 */ /* 0x000fea000b800000 */
[----:B---3--:R-:W-:Y:S01]  /*1950*/  UIADD3 UR24, UP2, UPT, UR40, 0x80, URZ ;  /* 0x0000008028187890 */ /* 0x008fe2000ff5e0ff */
[----:B------:R-:W-:Y:S01]  /*1960*/  @!P3 MOV R2, 0xa800 ;  /* 0x0000a8000002b802 */ /* 0x000fe20000000f00 */
[----:B------:R-:W-:Y:S02]  /*1970*/  UIADD3 UR22, UP1, UPT, UR40, 0x280, URZ ;  /* 0x0000028028167890 */ /* 0x000fe4000ff3e0ff */
[----:B------:R-:W-:Y:S02]  /*1980*/  UIADD3 UR14, UP0, UPT, UR40, 0x180, URZ ;  /* 0x00000180280e7890 */ /* 0x000fe4000ff1e0ff */
[----:B------:R-:W-:Y:S02]  /*1990*/  USHF.L.U32 UR19, UR25, 0x8, URZ ;  /* 0x0000000819137899 */ /* 0x000fe400080006ff */
[----:B------:R-:W-:Y:S02]  /*19a0*/  ULEA UR35, UR11, UR42, 0x7 ;  /* 0x0000002a0b237291 */ /* 0x000fe4000f8e38ff */
[----:B------:R-:W-:-:S02]  /*19b0*/  UIADD3.X UR25, UPT, UPT, URZ, UR41, URZ, UP2, !UPT ;  /* 0x00000029ff197290 */ /* 0x000fc400097fe4ff */
[----:B------:R-:W-:Y:S02]  /*19c0*/  UIADD3.X UR23, UPT, UPT, URZ, UR41, URZ, UP1, !UPT ;  /* 0x00000029ff177290 */ /* 0x000fe40008ffe4ff */
[----:B------:R-:W-:Y:S01]  /*19d0*/  UIADD3.X UR15, UPT, UPT, URZ, UR41, URZ, UP0, !UPT ;  /* 0x00000029ff0f7290 */ /* 0x000fe200087fe4ff */
[----:B------:R-:W-:Y:S01]  /*19e0*/  UMOV UR4, UR7 ;  /* 0x0000000700047c82 */ /* 0x000fe20008000000 */
[----:B------:R-:W-:-:S10]  /*19f0*/  UMOV UR12, URZ ;  /* 0x000000ff000c7c82 */ /* 0x000fd40008000000 */
.L_x_28:
[----:B------:R-:W-:Y:S01]  /*1a00*/  ULEA UR33, UR4, UR6, 0x3 ;  /* 0x0000000604217291 */ /* 0x000fe2000f8e18ff */
[----:B-1----:R-:W-:Y:S11]  /*1a10*/  @P0 BRA `(.L_x_26) ;  /* 0x00000000000c0947 */ /* 0x002ff60003800000 */
[----:B------:R-:W-:-:S04]  /*1a20*/  SHF.L.U32 R3, R12, 0x1f, RZ ;  /* 0x0000001f0c037819 */ /* 0x000fc800000006ff */
[----:B------:R-:W1:Y:S02]  /*1a30*/  SYNCS.PHASECHK.TRANS64.TRYWAIT P0, [UR33+0x20], R3 ;  /* 0x00002003ff0075a7 */ /* 0x000e640008001121 */
[----:B-1----:R-:W-:Y:S05]  /*1a40*/  @!P0 BRA `(.L_x_27) ;  /* 0x000000d400688947 */ /* 0x002fea0003800000 */
.L_x_26:
[----:B------:R-:W-:Y:S01]  /*1a50*/  UIADD3 UR5, UPT, UPT, UR4, 0x1, URZ ;  /* 0x0000000104057890 */ /* 0x000fe2000fffe0ff */
[----:B------:R2:W-:Y:S01]  /*1a60*/  @!P3 SYNCS.ARRIVE.TRANS64 RZ, [UR33], R2 ;  /* 0x00000002ffffb9a7 */ /* 0x0005e20008000021 */
[----:B------:R-:W-:Y:S02]  /*1a70*/  ULEA UR32, UR4, UR21, 0xd ;  /* 0x0000001504207291 */ /* 0x000fe4000f8e68ff */
[----:B------:R-:W-:Y:S02]  /*1a80*/  UISETP.NE.AND UP0, UPT, UR5, 0x4, UPT ;  /* 0x000000040500788c */ /* 0x000fe4000bf05270 */
[----:B------:R-:W-:Y:S02]  /*1a90*/  ULEA UR16, UR4, UR6, 0xf ;  /* 0x0000000604107291 */ /* 0x000fe4000f8e78ff */
[----:B------:R-:W-:Y:S02]  /*1aa0*/  USEL UR8, URZ, 0x1, UP0 ;  /* 0x00000001ff087887 */ /* 0x000fe40008000000 */
[----:B------:R-:W-:-:S02]  /*1ab0*/  USEL UR7, UR5, URZ, UP0 ;  /* 0x000000ff05077287 */ /* 0x000fc40008000000 */
[----:B------:R-:W-:Y:S02]  /*1ac0*/  USHF.L.U32 UR34, UR12, 0x6, URZ ;  /* 0x000000060c227899 */ /* 0x000fe400080006ff */
[----:B------:R-:W-:Y:S01]  /*1ad0*/  ULEA UR5, UR7, UR6, 0x3 ;  /* 0x0000000607057291 */ /* 0x000fe2000f8e18ff */
[----:B------:R-:W-:Y:S01]  /*1ae0*/  LOP3.LUT R12, R12, UR8, RZ, 0x3c, !PT ;  /* 0x000000080c0c7c12 */ /* 0x000fe2000f8e3cff */
[----:B------:R-:W-:Y:S02]  /*1af0*/  ULEA UR8, UR4, UR26, 0xb ;  /* 0x0000001a04087291 */ /* 0x000fe4000f8e58ff */
[----:B------:R-:W-:Y:S01]  /*1b00*/  UIADD3 UR32, UPT, UPT, UR6, 0xc400, UR32 ;  /* 0x0000c40006207890 */ /* 0x000fe2000fffe020 */
[----:B-1----:R-:W-:Y:S01]  /*1b10*/  SHF.L.U32 R0, R12, 0x1f, RZ ;  /* 0x0000001f0c007819 */ /* 0x002fe200000006ff */
[----:B------:R-:W-:Y:S02]  /*1b20*/  USHF.L.U32 UR18, UR12, 0x7, URZ ;  /* 0x000000070c127899 */ /* 0x000fe400080006ff */
[----:B------:R-:W-:Y:S01]  /*1b30*/  UIADD3 UR16, UPT, UPT, UR16, 0x14400, URZ ;  /* 0x0001440010107890 */ /* 0x000fe2000fffe0ff */
[----:B------:R2:W1:Y:S01]  /*1b40*/  SYNCS.PHASECHK.TRANS64.TRYWAIT P0, [UR5+0x20], R0 ;  /* 0x00002000ff0075a7 */ /* 0x0004620008001105 */
[----:B------:R-:W-:Y:S01]  /*1b50*/  UIADD3 UR8, UPT, UPT, UR6, 0x34400, UR8 ;  /* 0x0003440006087890 */ /* 0x000fe2000fffe008 */
[----:B------:R-:W-:Y:S01]  /*1b60*/  UMOV UR28, 0x30000 ;  /* 0x00030000001c7882 */ /* 0x000fe20000000000 */
[----:B------:R-:W-:Y:S01]  /*1b70*/  UMOV UR4, 0x0 ;  /* 0x0000000000047882 */ /* 0x000fe20000000000 */
[----:B------:R-:W-:Y:S01]  /*1b80*/  UMOV UR5, 0x10000000 ;  /* 0x1000000000057882 */ /* 0x000fe20000000000 */
[----:B------:R-:W-:Y:S01]  /*1b90*/  UMOV UR17, UR33 ;  /* 0x0000002100117c82 */ /* 0x000fe20008000000 */
[----:B------:R-:W-:Y:S01]  /*1ba0*/  UMOV UR20, UR36 ;  /* 0x0000002400147c82 */ /* 0x000fe20008000000 */
[----:B------:R-:W-:Y:S01]  /*1bb0*/  UMOV UR13, UR36 ;  /* 0x00000024000d7c82 */ /* 0x000fe20008000000 */
[----:B------:R-:W-:Y:S01]  /*1bc0*/  UMOV UR9, UR33 ;  /* 0x0000002100097c82 */ /* 0x000fe20008000000 */
[----:B------:R-:W-:Y:S01]  /*1bd0*/  UTMALDG.3D.MULTICAST [UR32], [UR24], UR28, desc[UR4] ;  /* 0x00000420180073b4 */ /* 0x000fe2000801181c */
[----:B------:R-:W-:Y:S01]  /*1be0*/  UTMALDG.3D [UR16], [UR22], desc[UR4] ;  /* 0x00000410160075b4 */ /* 0x000fe20008011000 */
[----:B------:R3:W-:Y:S02]  /*1bf0*/  UTMALDG.4D.MULTICAST [UR8], [UR14], UR28, desc[UR4] ;  /* 0x000004080e0073b4 */ /* 0x0007e4000801981c */
[----:B---3--:R-:W-:Y:S01]  /*1c00*/  UIADD3 UR12, UPT, UPT, UR12, 0x1, URZ ;  /* 0x000000010c0c7890 */ /* 0x008fe2000fffe0ff */
[----:B------:R-:W-:-:S03]  /*1c10*/  UMOV UR4, UR7 ;  /* 0x0000000700047c82 */ /* 0x000fc60008000000 */
[----:B------:R-:W-:-:S09]  /*1c20*/  UISETP.NE.AND UP0, UPT, UR12, UR27, UPT ;  /* 0x0000001b0c00728c */ /* 0x000fd2000bf05270 */
[----:B--2---:R-:W-:Y:S05]  /*1c30*/  BRA.U UP0, `(.L_x_28) ;  /* 0xfffffffd00707547 */ /* 0x004fea000b83ffff */
.L_x_25:
[----:B------:R-:W-:Y:S01]  /*1c40*/  LEA R3, R11, UR6, 0x3 ;  /* 0x000000060b037c11 */ /* 0x000fe2000f8e18ff */
[----:B------:R-:W-:Y:S01]  /*1c50*/  @!P1 SYNCS.ARRIVE.TRANS64.A1T0 RZ, [UR6+0x78], RZ ;  /* 0x000078ffffff99a7 */ /* 0x000fe20008100006 */
[----:B-1----:R-:W-:Y:S01]  /*1c60*/  SHF.L.U32 R0, R10, 0x1f, RZ ;  /* 0x0000001f0a007819 */ /* 0x002fe200000006ff */
[----:B------:R-:W-:-:S03]  /*1c70*/  NOP ;  /* 0x0000000000007918 */ /* 0x000fc60000000000 */
[----:B------:R-:W1:Y:S01]  /*1c80*/  SYNCS.PHASECHK.TRANS64.TRYWAIT P0, [R3+URZ+0x80], R0 ;  /* 0x00008000030075a7 */ /* 0x000e6200080011ff */
[----:B------:R-:W-:Y:S01]  /*1c90*/  LEA R5, R11, UR6, 0x4 ;  /* 0x000000060b057c11 */ /* 0x000fe2000f8e20ff */
[----:B-1----:R-:W-:Y:S06]  /*1ca0*/  @!P0 BRA `(.L_x_29) ;  /* 0x000000d000e88947 */ /* 0x002fec0003800000 */
.L_x_178:
[----:B------:R-:W2:Y:S01]  /*1cb0*/  LDS.128 R4, [R5+0xe0] ;  /* 0x0000e00005047984 */ /* 0x000ea20000000c00 */
[----:B------:R-:W-:Y:S01]  /*1cc0*/  @!PT LDS RZ, [RZ] ;  /* 0x00000000fffff984 */ /* 0x000fe20000000800 */
[----:B------:R-:W-:Y:S01]  /*1cd0*/  @!PT LDS RZ, [RZ] ;  /* 0x00000000fffff984 */ /* 0x000fe20000000800 */
[----:B------:R-:W-:Y:S01]  /*1ce0*/  @!PT LDS RZ, [RZ] ;  /* 0x00000000fffff984 */ /* 0x000fe20000000800 */
[----:B------:R-:W-:Y:S01]  /*1cf0*/  @!PT LDS RZ, [RZ] ;  /* 0x00000000fffff984 */ /* 0x000fe20000000800 */
[----:B------:R1:W-:Y:S06]  /*1d00*/  MEMBAR.ALL.CTA ;  /* 0x0000000000007992 */ /* 0x0003ec0000008000 */
[----:B-1----:R-:W1:Y:S01]  /*1d10*/  FENCE.VIEW.ASYNC.S ;  /* 0x00000000000073c6 */ /* 0x002e620000000000 */
[----:B--2---:R-:W-:-:S13]  /*1d20*/  LOP3.LUT P0, RZ, R6, 0x1, RZ, 0xc0, !PT ;  /* 0x0000000106ff7812 */ /* 0x004fda000780c0ff */
[----:B-1----:R-:W-:Y:S01]  /*1d30*/  VOTEU.ANY UP1, P0 ;  /* 0x0000000000ff7886 */ /* 0x002fe20000020100 */
[----:B------:R-:W-:-:S13]  /*1d40*/  PLOP3.LUT P0, PT, PT, PT, UP1, 0x80, 0x8 ;  /* 0x000000000008781c */ /* 0x000fda0003f0f018 */
[----:B------:R-:W-:Y:S02]  /*1d50*/  @P0 LOP3.LUT R0, R5, 0xffff, RZ, 0xc0, !PT ;  /* 0x0000ffff05000812 */ /* 0x000fe400078ec0ff */
[----:B------:R-:W-:Y:S02]  /*1d60*/  @P0 MOV R2, R4 ;  /* 0x0000000400020202 */ /* 0x000fe40000000f00 */
[----:B------:R-:W-:Y:S01]  /*1d70*/  @P0 R2UR UR5, R0 ;  /* 0x00000000000502ca */ /* 0x000fe200000e0000 */
[----:B------:R-:W-:Y:S01]  /*1d80*/  VIADD R0, R3, 0x90 ;  /* 0x0000009003007836 */ /* 0x000fe20000000000 */
[----:B------:R-:W-:Y:S02]  /*1d90*/  @P0 SHF.R.U32.HI R4, RZ, 0x10, R5 ;  /* 0x00000010ff040819 */ /* 0x000fe40000011605 */
[----:B------:R-:W-:Y:S02]  /*1da0*/  @P0 R2UR UR8, R2 ;  /* 0x00000000020802ca */ /* 0x000fe400000e0000 */
[----:B------:R-:W-:-:S02]  /*1db0*/  PRMT R0, RZ, 0x654, R0 ;  /* 0x00000654ff007816 */ /* 0x000fc40000000000 */
[----:B------:R-:W-:Y:S02]  /*1dc0*/  @P0 R2UR UR4, R4 ;  /* 0x00000000040402ca */ /* 0x000fe400000e0000 */
[----:B------:R1:W-:Y:S03]  /*1dd0*/  SYNCS.ARRIVE.TRANS64.RED.A1T0 RZ, [R0+URZ], RZ ;  /* 0x000000ff00ff79a7 */ /* 0x0003e600081004ff */
[----:B------:R-:W-:-:S04]  /*1de0*/  @UP1 UMOV UR29, UR5 ;  /* 0x00000005001d1c82 */ /* 0x000fc80008000000 */
[----:B------:R-:W-:-:S04]  /*1df0*/  @UP1 UMOV UR30, UR8 ;  /* 0x00000008001e1c82 */ /* 0x000fc80008000000 */
[----:B------:R-:W-:Y:S01]  /*1e00*/  @UP1 UMOV UR36, UR4 ;  /* 0x0000000400241c82 */ /* 0x000fe20008000000 */
[----:B------:R-:W-:Y:S05]  /*1e10*/  BRA.U !UP4, `(.L_x_30) ;  /* 0x000000010cd07547 */ /* 0x000fea000b800000 */
[----:B------:R-:W4:Y:S01]  /*1e20*/  LDCU.128 UR16, c[0x0][0xd10] ;  /* 0x0001a200ff1077ac */ /* 0x000f220008000c00 */
[----:B------:R-:W2:Y:S01]  /*1e30*/  LDCU UR11, c[0x0][0xd20] ;  /* 0x0001a400ff0b77ac */ /* 0x000ea20008000800 */
[----:B------:R-:W3:Y:S01]  /*1e40*/  LDCU UR20, c[0x0][0xd0c] ;  /* 0x0001a180ff1477ac */ /* 0x000ee20008000800 */
[----:B------:R-:W1:Y:S01]  /*1e50*/  LDCU.64 UR12, c[0x0][0xd28] ;  /* 0x0001a500ff0c77ac */ /* 0x000e620008000a00 */
[----:B----4-:R-:W-:Y:S02]  /*1e60*/  UIMAD.WIDE.U32 UR8, UR31, UR19, URZ ;  /* 0x000000131f0872a5 */ /* 0x010fe4000f8e00ff */
[----:B------:R-:W-:Y:S02]  /*1e70*/  UIMAD.WIDE.U32 UR4, UR38, UR16, URZ ;  /* 0x00000010260472a5 */ /* 0x000fe4000f8e00ff */
[----:B------:R-:W-:Y:S02]  /*1e80*/  UISETP.NE.AND UP0, UPT, UR18, 0x1, UPT ;  /* 0x000000011200788c */ /* 0x000fe4000bf05270 */
[----:B------:R-:W-:Y:S01]  /*1e90*/  UIMAD.WIDE.U32 UR24, UR29, UR19, URZ ;  /* 0x000000131d1872a5 */ /* 0x000fe2000f8e00ff */
[----:B------:R-:W-:-:S02]  /*1ea0*/  UMOV UR8, UR9 ;  /* 0x0000000900087c82 */ /* 0x000fc40008000000 */
[----:B------:R-:W-:Y:S01]  /*1eb0*/  UMOV UR4, UR5 ;  /* 0x0000000500047c82 */ /* 0x000fe20008000000 */
[----:B--2---:R-:W-:Y:S02]  /*1ec0*/  USHF.R.U32.HI UR8, URZ, UR11, UR8 ;  /* 0x0000000bff087299 */ /* 0x004fe40008011608 */
[----:B---3--:R-:W-:Y:S02]  /*1ed0*/  UISETP.NE.AND UP2, UPT, UR20, 0x1, UPT ;  /* 0x000000011400788c */ /* 0x008fe4000bf45270 */
[----:B------:R-:W-:Y:S02]  /*1ee0*/  USHF.R.U32.HI UR4, URZ, UR17, UR4 ;  /* 0x00000011ff047299 */ /* 0x000fe40008011604 */
[----:B------:R-:W-:Y:S02]  /*1ef0*/  USEL UR5, UR31, UR8, !UP0 ;  /* 0x000000081f057287 */ /* 0x000fe4000c000000 */
[----:B------:R-:W-:Y:S02]  /*1f00*/  USEL UR8, UR38, UR4, !UP2 ;  /* 0x0000000426087287 */ /* 0x000fe4000d000000 */
[----:B-1----:R-:W-:Y:S01]  /*1f10*/  UIMAD.WIDE.U32 UR14, UR5, UR12, URZ ;  /* 0x0000000c050e72a5 */ /* 0x002fe2000f8e00ff */
[----:B------:R-:W-:Y:S01]  /*1f20*/  UMOV UR4, UR25 ;  /* 0x0000001900047c82 */ /* 0x000fe20008000000 */
[----:B------:R-:W-:-:S02]  /*1f30*/  UIMAD.WIDE.U32 UR24, UR8, UR12, URZ ;  /* 0x0000000c081872a5 */ /* 0x000fc4000f8e00ff */
[----:B------:R-:W-:-:S03]  /*1f40*/  UIMAD.WIDE.U32 UR22, UR30, UR16, URZ ;  /* 0x000000101e1672a5 */ /* 0x000fc6000f8e00ff */
[----:B------:R-:W-:Y:S01]  /*1f50*/  UMOV UR14, UR15 ;  /* 0x0000000f000e7c82 */ /* 0x000fe20008000000 */
[----:B------:R-:W-:Y:S02]  /*1f60*/  USHF.R.U32.HI UR4, URZ, UR11, UR4 ;  /* 0x0000000bff047299 */ /* 0x000fe40008011604 */
[----:B------:R-:W-:Y:S01]  /*1f70*/  @UP3 USHF.R.U32.HI UR5, URZ, UR13, UR14 ;  /* 0x0000000dff053299 */ /* 0x000fe2000801160e */
[----:B------:R-:W-:Y:S01]  /*1f80*/  UMOV UR9, UR25 ;  /* 0x0000001900097c82 */ /* 0x000fe20008000000 */
[----:B------:R-:W-:Y:S01]  /*1f90*/  UMOV UR22, UR23 ;  /* 0x0000001700167c82 */ /* 0x000fe20008000000 */
[----:B------:R-:W-:Y:S02]  /*1fa0*/  @UP3 USHF.R.U32.HI UR8, URZ, UR13, UR9 ;  /* 0x0000000dff083299 */ /* 0x000fe40008011609 */
[----:B------:R-:W-:Y:S02]  /*1fb0*/  USHF.R.U32.HI UR17, URZ, UR17, UR22 ;  /* 0x00000011ff117299 */ /* 0x000fe40008011616 */
[----:B------:R-:W-:-:S02]  /*1fc0*/  USEL UR4, UR29, UR4, !UP0 ;  /* 0x000000041d047287 */ /* 0x000fc4000c000000 */
[----:B------:R-:W-:Y:S02]  /*1fd0*/  UIMAD UR9, UR44, UR5, URZ ;  /* 0x000000052c0972a4 */ /* 0x000fe4000f8e02ff */
[----:B------:R-:W-:Y:S02]  /*1fe0*/  USEL UR5, UR30, UR17, !UP2 ;  /* 0x000000111e057287 */ /* 0x000fe4000d000000 */
[----:B------:R-:W-:Y:S02]  /*1ff0*/  UIMAD UR11, UR44, UR8, URZ ;  /* 0x000000082c0b72a4 */ /* 0x000fe4000f8e02ff */
[----:B------:R-:W-:Y:S02]  /*2000*/  UISETP.GE.AND UP0, UPT, UR4, UR9, UPT ;  /* 0x000000090400728c */ /* 0x000fe4000bf06270 */
[----:B------:R-:W-:Y:S02]  /*2010*/  UIMAD.WIDE.U32 UR14, UR4, UR12, URZ ;  /* 0x0000000c040e72a5 */ /* 0x000fe4000f8e00ff */
[----:B------:R-:W-:-:S02]  /*2020*/  UISETP.GE.OR UP0, UPT, UR5, UR11, UP0 ;  /* 0x0000000b0500728c */ /* 0x000fc40008706670 */
[----:B------:R-:W-:Y:S02]  /*2030*/  UIMAD.WIDE.U32 UR16, UR5, UR12, URZ ;  /* 0x0000000c051072a5 */ /* 0x000fe4000f8e00ff */
[----:B------:R-:W-:Y:S01]  /*2040*/  UIADD3 UR12, UPT, UPT, -UR4, URZ, URZ ;  /* 0x000000ff040c7290 */ /* 0x000fe2000fffe1ff */
[----:B------:R-:W-:Y:S02]  /*2050*/  UMOV UR11, UR15 ;  /* 0x0000000f000b7c82 */ /* 0x000fe40008000000 */
[----:B------:R-:W-:Y:S02]  /*2060*/  USHF.R.U32.HI UR11, URZ, UR13, UR11 ;  /* 0x0000000dff0b7299 */ /* 0x000fe4000801160b */
[----:B------:R-:W-:Y:S02]  /*2070*/  UIMAD UR29, UR18, UR12, UR29 ;  /* 0x0000000c121d72a4 */ /* 0x000fe4000f8e021d */
[----:B------:R-:W-:Y:S01]  /*2080*/  USEL UR11, UR4, UR11, !UP3 ;  /* 0x0000000b040b7287 */ /* 0x000fe2000d800000 */
[----:B------:R-:W-:-:S02]  /*2090*/  @!UP0 UMOV UR9, UR17 ;  /* 0x0000001100098c82 */ /* 0x000fc40008000000 */
[----:B------:R-:W-:Y:S02]  /*20a0*/  @!UP0 USHF.R.U32.HI UR9, URZ, UR13, UR9 ;  /* 0x0000000dff098299 */ /* 0x000fe40008011609 */
[----:B------:R-:W-:Y:S02]  /*20b0*/  UIADD3 UR12, UPT, UPT, -UR11, URZ, URZ ;  /* 0x000000ff0b0c7290 */ /* 0x000fe4000fffe1ff */
[----:B------:R-:W-:Y:S02]  /*20c0*/  @!UP0 USEL UR9, UR5, UR9, !UP3 ;  /* 0x0000000905098287 */ /* 0x000fe4000d800000 */
[----:B------:R-:W-:Y:S02]  /*20d0*/  UIMAD UR12, UR44, UR12, UR4 ;  /* 0x0000000c2c0c72a4 */ /* 0x000fe4000f8e0204 */
[----:B------:R-:W-:Y:S02]  /*20e0*/  @!UP0 UIADD3 UR11, UPT, UPT, UR11, -UR9, URZ ;  /* 0x800000090b0b8290 */ /* 0x000fe4000fffe0ff */
[----:B------:R-:W-:-:S02]  /*20f0*/  @!UP0 UIMAD UR9, UR12, UR8, UR9 ;  /* 0x000000080c0982a4 */ /* 0x000fc4000f8e0209 */
[----:B------:R-:W-:Y:S02]  /*2100*/  UIADD3 UR13, UPT, UPT, -UR5, URZ, URZ ;  /* 0x000000ff050d7290 */ /* 0x000fe4000fffe1ff */
[----:B------:R-:W-:Y:S02]  /*2110*/  @!UP0 UIMAD UR4, UR44, UR11, UR5 ;  /* 0x0000000b2c0482a4 */ /* 0x000fe4000f8e0205 */
[----:B------:R-:W-:Y:S01]  /*2120*/  UIMAD UR8, UR20, UR13, UR30 ;  /* 0x0000000d140872a4 */ /* 0x000fe2000f8e021e */
[----:B------:R-:W-:Y:S01]  /*2130*/  @!UP0 UMOV UR5, UR9 ;  /* 0x0000000900058c82 */ /* 0x000fe20008000000 */
[----:B------:R-:W-:Y:S02]  /*2140*/  UIMAD UR29, UR4, UR18, UR29 ;  /* 0x00000012041d72a4 */ /* 0x000fe4000f8e021d */
[----:B------:R-:W-:-:S12]  /*2150*/  UIMAD UR30, UR5, UR20, UR8 ;  /* 0x00000014051e72a4 */ /* 0x000fd8000f8e0208 */
.L_x_30:
[----:B------:R-:W2:Y:S02]  /*2160*/  LDCU UR4, c[0x0][0xd30] ;  /* 0x0001a600ff0477ac */ /* 0x000ea40008000800 */
[----:B--2---:R-:W-:-:S09]  /*2170*/  UISETP.NE.AND UP0, UPT, UR4, 0x1, UPT ;  /* 0x000000010400788c */ /* 0x004fd2000bf05270 */
[----:B------:R-:W-:Y:S05]  /*2180*/  BRA.U UP0, `(.L_x_31) ;  /* 0x0000000100447547 */ /* 0x000fea000b800000 */
[----:B------:R-:W2:Y:S01]  /*2190*/  LDCU.128 UR12, c[0x0][0xd10] ;  /* 0x0001a200ff0c77ac */ /* 0x000ea20008000c00 */
[----:B------:R-:W1:Y:S01]  /*21a0*/  LDCU UR11, c[0x0][0xd0c] ;  /* 0x0001a180ff0b77ac */ /* 0x000e620008000800 */
[----:B------:R-:W3:Y:S01]  /*21b0*/  LDCU UR16, c[0x0][0xd20] ;  /* 0x0001a400ff1077ac */ /* 0x000ee20008000800 */
[----:B--2---:R-:W-:Y:S02]  /*21c0*/  UIMAD.WIDE.U32 UR8, UR30, UR12, URZ ;  /* 0x0000000c1e0872a5 */ /* 0x004fe4000f8e00ff */
[----:B------:R-:W-:Y:S02]  /*21d0*/  UIMAD.WIDE.U32 UR4, UR29, UR15, URZ ;  /* 0x0000000f1d0472a5 */ /* 0x000fe4000f8e00ff */
[----:B-1----:R-:W-:Y:S02]  /*21e0*/  UISETP.NE.AND UP2, UPT, UR11, 0x1, UPT ;  /* 0x000000010b00788c */ /* 0x002fe4000bf45270 */
[----:B------:R-:W-:Y:S01]  /*21f0*/  UISETP.NE.AND UP0, UPT, UR14, 0x1, UPT ;  /* 0x000000010e00788c */ /* 0x000fe2000bf05270 */
[----:B------:R-:W-:-:S02]  /*2200*/  UMOV UR8, UR9 ;  /* 0x0000000900087c82 */ /* 0x000fc40008000000 */
[----:B------:R-:W-:Y:S01]  /*2210*/  UMOV UR4, UR5 ;  /* 0x0000000500047c82 */ /* 0x000fe20008000000 */
[----:B------:R-:W-:Y:S02]  /*2220*/  USHF.R.U32.HI UR8, URZ, UR13, UR8 ;  /* 0x0000000dff087299 */ /* 0x000fe40008011608 */
[----:B---3--:R-:W-:Y:S02]  /*2230*/  USHF.R.U32.HI UR4, URZ, UR16, UR4 ;  /* 0x00000010ff047299 */ /* 0x008fe40008011604 */
[----:B------:R-:W-:Y:S02]  /*2240*/  USEL UR5, UR30, UR8, !UP2 ;  /* 0x000000081e057287 */ /* 0x000fe4000d000000 */
[----:B------:R-:W-:-:S04]  /*2250*/  USEL UR4, UR29, UR4, !UP0 ;  /* 0x000000041d047287 */ /* 0x000fc8000c000000 */
[----:B------:R-:W-:Y:S02]  /*2260*/  UIADD3 UR8, UPT, UPT, UR5, -UR4, URZ ;  /* 0x8000000405087290 */ /* 0x000fe4000fffe0ff */
[----:B------:R-:W-:Y:S02]  /*2270*/  UIADD3 UR4, UPT, UPT, -UR5, UR4, URZ ;  /* 0x0000000405047290 */ /* 0x000fe4000fffe1ff */
[----:B------:R-:W-:Y:S02]  /*2280*/  UIMAD UR29, UR8, UR14, UR29 ;  /* 0x0000000e081d72a4 */ /* 0x000fe4000f8e021d */
[----:B------:R-:W-:-:S12]  /*2290*/  UIMAD UR30, UR4, UR11, UR30 ;  /* 0x0000000b041e72a4 */ /* 0x000fd8000f8e021e */
.L_x_31:
[----:B------:R-:W-:Y:S01]  /*22a0*/  VIADD R11, R11, 0x1 ;  /* 0x000000010b0b7836 */ /* 0x000fe20000000000 */
[----:B------:R-:W-:Y:S01]  /*22b0*/  PLOP3.LUT P1, PT, PT, PT, PT, 0x80, 0x8 ;  /* 0x000000000008781c */ /* 0x000fe20003f2f070 */
[----:B------:R-:W-:Y:S02]  /*22c0*/  UIADD3 UR25, UPT, UPT, UR29, UR39, URZ ;  /* 0x000000271d197290 */ /* 0x000fe4000fffe0ff */
[----:B------:R-:W-:Y:S01]  /*22d0*/  UIADD3 UR11, UPT, UPT, UR30, UR43, URZ ;  /* 0x0000002b1e0b7290 */ /* 0x000fe2000fffe0ff */
[----:B------:R-:W-:-:S04]  /*22e0*/  ISETP.NE.AND P0, PT, R11, 0x2, PT ;  /* 0x000000020b00780c */ /* 0x000fc80003f05270 */
[----:B------:R-:W-:Y:S02]  /*22f0*/  SEL R3, RZ, 0x1, P0 ;  /* 0x00000001ff037807 */ /* 0x000fe40000000000 */
[----:B------:R-:W-:Y:S02]  /*2300*/  SEL R11, R11, RZ, P0 ;  /* 0x000000ff0b0b7207 */ /* 0x000fe40000000000 */
[----:B------:R-:W-:Y:S01]  /*2310*/  LOP3.LUT R10, R10, R3, RZ, 0x3c, !PT ;  /* 0x000000030a0a7212 */ /* 0x000fe200078e3cff */
[----:B------:R-:W-:Y:S06]  /*2320*/  BRA.U UP1, `(.L_x_32) ;  /* 0xfffffff5012c7547 */ /* 0x000fec000b83ffff */
[----:B------:R-:W-:Y:S01]  /*2330*/  UIADD3 UR8, UPT, UPT, UR6, 0x20, URZ ;  /* 0x0000002006087890 */ /* 0x000fe2000fffe0ff */
[----:B------:R-:W-:-:S03]  /*2340*/  SHF.L.U32 R3, R12, 0x1f, RZ ;  /* 0x0000001f0c037819 */ /* 0x000fc600000006ff */
[----:B------:R-:W-:-:S09]  /*2350*/  ULEA UR4, UR7, UR8, 0x3 ;  /* 0x0000000807047291 */ /* 0x000fd2000f8e18ff */
[----:B------:R-:W2:Y:S02]  /*2360*/  SYNCS.PHASECHK.TRANS64.TRYWAIT P0, [UR4], R3 ;  /* 0x00000003ff0075a7 */ /* 0x000ea40008001104 */
[----:B--2---:R-:W-:Y:S05]  /*2370*/  @!P0 BRA `(.L_x_33) ;  /* 0x000000cc00488947 */ /* 0x004fea0003800000 */
.L_x_180:
[----:B------:R-:W-:-:S04]  /*2380*/  UIADD3 UR4, UPT, UPT, UR7, 0x1, URZ ;  /* 0x0000000107047890 */ /* 0x000fc8000fffe0ff */
[----:B------:R-:W-:-:S04]  /*2390*/  UISETP.NE.AND UP0, UPT, UR4, 0x4, UPT ;  /* 0x000000040400788c */ /* 0x000fc8000bf05270 */
[----:B------:R-:W-:Y:S02]  /*23a0*/  USEL UR6, URZ, 0x1, UP0 ;  /* 0x00000001ff067887 */ /* 0x000fe40008000000 */
[----:B------:R-:W-:-:S04]  /*23b0*/  USEL UR4, UR4, URZ, UP0 ;  /* 0x000000ff04047287 */ /* 0x000fc80008000000 */
[----:B------:R-:W-:Y:S01]  /*23c0*/  ULEA UR5, UR4, UR8, 0x3 ;  /* 0x0000000804057291 */ /* 0x000fe2000f8e18ff */
[----:B------:R-:W-:-:S04]  /*23d0*/  LOP3.LUT R2, R12, UR6, RZ, 0x3c, !PT ;  /* 0x000000060c027c12 */ /* 0x000fc8000f8e3cff */
[----:B-1----:R-:W-:-:S04]  /*23e0*/  SHF.L.U32 R3, R2, 0x1f, RZ ;  /* 0x0000001f02037819 */ /* 0x002fc800000006ff */
[----:B------:R-:W1:Y:S02]  /*23f0*/  SYNCS.PHASECHK.TRANS64.TRYWAIT P0, [UR5], R3 ;  /* 0x00000003ff0075a7 */ /* 0x000e640008001105 */
[----:B-1----:R-:W-:Y:S05]  /*2400*/  @!P0 BRA `(.L_x_34) ;  /* 0x000000cc003c8947 */ /* 0x002fea0003800000 */
.L_x_182:
        /* <DEDUP_REMOVED lines=9> */
.L_x_184:
[----:B------:R-:W-:-:S04]  /*24a0*/  UIADD3 UR4, UPT, UPT, UR4, 0x1, URZ ;  /* 0x0000000104047890 */ /* 0x000fc8000fffe0ff */
[----:B------:R-:W-:-:S04]  /*24b0*/  UISETP.NE.AND UP0, UPT, UR4, 0x4, UPT ;  /* 0x000000040400788c */ /* 0x000fc8000bf05270 */
[----:B------:R-:W-:Y:S02]  /*24c0*/  USEL UR5, URZ, 0x1, UP0 ;  /* 0x00000001ff057887 */ /* 0x000fe40008000000 */
[----:B------:R-:W-:-:S04]  /*24d0*/  USEL UR4, UR4, URZ, UP0 ;  /* 0x000000ff04047287 */ /* 0x000fc80008000000 */
[----:B------:R-:W-:Y:S01]  /*24e0*/  ULEA UR4, UR4, UR8, 0x3 ;  /* 0x0000000804047291 */ /* 0x000fe2000f8e18ff */
[----:B-1----:R-:W-:-:S04]  /*24f0*/  LOP3.LUT R3, R2, UR5, RZ, 0x3c, !PT ;  /* 0x0000000502037c12 */ /* 0x002fc8000f8e3cff */
[----:B------:R-:W-:Y:S01]  /*2500*/  SHF.L.U32 R3, R3, 0x1f, RZ ;  /* 0x0000001f03037819 */ /* 0x000fe200000006ff */
[----:B------:R-:W-:-:S07]  /*2510*/  IMAD.U32 R0, RZ, RZ, UR4 ;  /* 0x00000004ff007e24 */ /* 0x000fce000f8e00ff */
.L_x_36:
[----:B-1----:R1:W2:Y:S02]  /*2520*/  SYNCS.PHASECHK.TRANS64.TRYWAIT P0, [R0+URZ], R3 ;  /* 0x00000003000075a7 */ /* 0x0022a400080011ff */
[----:B--2---:R-:W-:Y:S05]  /*2530*/  @!P0 NANOSLEEP.SYNCS 0x989680 ;  /* 0x009896800000895d */ /* 0x004fea0003900000 */
[----:B------:R-:W2:Y:S02]  /*2540*/  @!P0 SYNCS.PHASECHK.TRANS64 P0, [R0+URZ], R3 ;  /* 0x00000003000085a7 */ /* 0x000ea400080010ff */
[----:B--234-:R-:W-:Y:S05]  /*2550*/  @P0 EXIT ;  /* 0x000000000000094d */ /* 0x01cfea0003800000 */
[----:B------:R-:W-:Y:S05]  /*2560*/  BRA `(.L_x_36) ;  /* 0xfffffffc00ec7947 */ /* 0x000fea000383ffff */
.L_x_22:
[----:B------:R-:W-:-:S04]  /*2570*/  UISETP.NE.AND UP0, UPT, UR37, URZ, UPT ;  /* 0x000000ff2500728c */ /* 0x000fc8000bf05270 */
[----:B------:R-:W-:-:S09]  /*2580*/  UISETP.NE.OR UP0, UPT, UR20, 0x1, UP0 ;  /* 0x000000011400788c */ /* 0x000fd20008705670 */
[----:B------:R-:W-:Y:S05]  /*2590*/  BRA.U UP0, `(.L_x_37) ;  /* 0x0000000500487547 */ /* 0x000fea000b800000 */
[----:B------:R-:W-:Y:S01]  /*25a0*/  ISETP.GE.U32.AND P2, PT, R2, 0x2, PT ;  /* 0x000000020200780c */ /* 0x000fe20003f46070 */
[----:B------:R-:W-:Y:S01]  /*25b0*/  IMAD.MOV.U32 R12, RZ, RZ, 0x1 ;  /* 0x00000001ff0c7424 */ /* 0x000fe200078e00ff */
[----:B------:R-:W-:Y:S02]  /*25c0*/  CS2R R10, SRZ ;  /* 0x00000000000a7805 */ /* 0x000fe4000001ff00 */
[----:B------:R-:W-:Y:S01]  /*25d0*/  CS2R R8, SRZ ;  /* 0x0000000000087805 */ /* 0x000fe2000001ff00 */
[----:B------:R-:W-:Y:S01]  /*25e0*/  UMOV UR6, 0x400 ;  /* 0x0000040000067882 */ /* 0x000fe20000000000 */
[----:B------:R-:W-:Y:S01]  /*25f0*/  UMOV UR5, URZ ;  /* 0x000000ff00057c82 */ /* 0x000fe20008000000 */
[----:B------:R-:W-:-:S12]  /*2600*/  ULEA UR6, UR37, UR6, 0x18 ;  /* 0x0000000625067291 */ /* 0x000fd8000f8ec0ff */
.L_x_41:
[----:B------:R-:W-:Y:S02]  /*2610*/  LEA R0, R8, UR6, 0x3 ;  /* 0x0000000608007c11 */ /* 0x000fe4000f8e18ff */
[----:B------:R-:W-:-:S03]  /*2620*/  SHF.L.U32 R5, R9, 0x1f, RZ ;  /* 0x0000001f09057819 */ /* 0x000fc600000006ff */
[----:B------:R-:W-:Y:S01]  /*2630*/  VIADD R4, R0, 0xc0 ;  /* 0x000000c000047836 */ /* 0x000fe20000000000 */
[----:B------:R-:W1:Y:S02]  /*2640*/  SYNCS.PHASECHK.TRANS64.TRYWAIT P0, [R0+URZ+0xb0], R5 ;  /* 0x0000b005000075a7 */ /* 0x000e6400080011ff */
[----:B-1----:R-:W-:Y:S05]  /*2650*/  @!P0 BRA `(.L_x_38) ;  /* 0x000000c800d88947 */ /* 0x002fea0003800000 */
.L_x_185:
[----:B------:R-:W-:Y:S01]  /*2660*/  ULEA UR4, UR5, UR6, 0x3 ;  /* 0x0000000605047291 */ /* 0x000fe2000f8e18ff */
[----:B------:R-:W-:Y:S02]  /*2670*/  PRMT R4, RZ, 0x654, R4 ;  /* 0x00000654ff047816 */ /* 0x000fe40000000004 */
[----:B-1----:R-:W-:Y:S01]  /*2680*/  SHF.L.U32 R5, R12, 0x1f, RZ ;  /* 0x0000001f0c057819 */ /* 0x002fe200000006ff */
[----:B------:R-:W-:Y:S01]  /*2690*/  UIADD3 UR7, UPT, UPT, UR4, 0x80, URZ ;  /* 0x0000008004077890 */ /* 0x000fe2000fffe0ff */
[----:B------:R1:W-:Y:S05]  /*26a0*/  SYNCS.ARRIVE.TRANS64.RED.A1T0 RZ, [R4+URZ], RZ ;  /* 0x000000ff04ff79a7 */ /* 0x0003ea00081004ff */
[----:B------:R-:W-:Y:S01]  /*26b0*/  IMAD.U32 R7, RZ, RZ, UR7 ;  /* 0x00000007ff077e24 */ /* 0x000fe2000f8e00ff */
[----:B------:R-:W2:Y:S04]  /*26c0*/  SYNCS.PHASECHK.TRANS64.TRYWAIT P0, [UR4+0x90], R5 ;  /* 0x00009005ff0075a7 */ /* 0x000ea80008001104 */
[----:B------:R-:W-:Y:S01]  /*26d0*/  PRMT R6, R2, 0x654, R7 ;  /* 0x0000065402067816 */ /* 0x000fe20000000007 */
[----:B-1----:R-:W-:Y:S01]  /*26e0*/  @!P2 IMAD.MOV.U32 R4, RZ, RZ, 0x10 ;  /* 0x00000010ff04a424 */ /* 0x002fe200078e00ff */
[----:B--2---:R-:W-:Y:S06]  /*26f0*/  @!P0 BRA `(.L_x_39) ;  /* 0x000000c800c48947 */ /* 0x004fec0003800000 */
.L_x_187:
[----:B------:R-:W-:Y:S01]  /*2700*/  ULEA UR8, UR5, UR6, 0x4 ;  /* 0x0000000605087291 */ /* 0x000fe2000f8e20ff */
[----:B------:R-:W-:Y:S01]  /*2710*/  SEL R3, R6, R3, !P2 ;  /* 0x0000000306037207 */ /* 0x000fe20005000000 */
[----:B------:R-:W-:Y:S01]  /*2720*/  UIADD3 UR9, UPT, UPT, UR4, 0x80, URZ ;  /* 0x0000008004097890 */ /* 0x000fe2000fffe0ff */
[----:B-1----:R-:W-:Y:S01]  /*2730*/  LEA R0, R11, UR6, 0x3 ;  /* 0x000000060b007c11 */ /* 0x002fe2000f8e18ff */
[----:B------:R-:W-:Y:S01]  /*2740*/  UIADD3 UR8, UPT, UPT, UR8, 0xe0, URZ ;  /* 0x000000e008087890 */ /* 0x000fe2000fffe0ff */
[----:B------:R-:W-:Y:S01]  /*2750*/  SHF.L.U32 R5, R10, 0x1f, RZ ;  /* 0x0000001f0a057819 */ /* 0x000fe200000006ff */
[----:B------:R1:W-:Y:S01]  /*2760*/  @!P2 SYNCS.ARRIVE.TRANS64.RED RZ, [R3+URZ], R4 ;  /* 0x0000000403ffa9a7 */ /* 0x0003e200080004ff */
[----:B------:R-:W-:Y:S01]  /*2770*/  UIADD3 UR4, UPT, UPT, UR5, 0x1, URZ ;  /* 0x0000000105047890 */ /* 0x000fe2000fffe0ff */
[----:B------:R-:W-:-:S03]  /*2780*/  VIADD R8, R8, 0x1 ;  /* 0x0000000108087836 */ /* 0x000fc60000000000 */
[----:B------:R-:W-:Y:S02]  /*2790*/  UISETP.NE.AND UP0, UPT, UR4, 0x2, UPT ;  /* 0x000000020400788c */ /* 0x000fe4000bf05270 */
[----:B------:R-:W-:Y:S06]  /*27a0*/  UGETNEXTWORKID.BROADCAST [UR8], [UR9] ;  /* 0x00000000080073ca */ /* 0x000fec0008000100 */
[----:B------:R-:W-:Y:S01]  /*27b0*/  USEL UR7, URZ, 0x1, UP0 ;  /* 0x00000001ff077887 */ /* 0x000fe20008000000 */
[----:B------:R-:W-:Y:S01]  /*27c0*/  ISETP.NE.AND P0, PT, R8, 0x2, PT ;  /* 0x000000020800780c */ /* 0x000fe20003f05270 */
[----:B------:R-:W-:Y:S01]  /*27d0*/  USEL UR5, UR4, URZ, UP0 ;  /* 0x000000ff04057287 */ /* 0x000fe20008000000 */
[----:B------:R-:W2:Y:S03]  /*27e0*/  SYNCS.PHASECHK.TRANS64.TRYWAIT P1, [R0+URZ+0x80], R5 ;  /* 0x00008005000075a7 */ /* 0x000ea600080211ff */
[----:B------:R-:W-:Y:S01]  /*27f0*/  LOP3.LUT R12, R12, UR7, RZ, 0x3c, !PT ;  /* 0x000000070c0c7c12 */ /* 0x000fe2000f8e3cff */
[----:B-12---:R-:W-:Y:S07]  /*2800*/  @!P1 BRA `(.L_x_40) ;  /* 0x000000c800989947 */ /* 0x006fee0003800000 */
.L_x_188:
[C---:B------:R-:W-:Y:S01]  /*2810*/  LEA R4, R11.reuse, UR6, 0x4 ;  /* 0x000000060b047c11 */ /* 0x040fe2000f8e20ff */
[----:B-1----:R-:W-:Y:S01]  /*2820*/  VIADD R0, R0, 0x90 ;  /* 0x0000009000007836 */ /* 0x002fe20000000000 */
[----:B------:R-:W-:Y:S01]  /*2830*/  SEL R8, R8, RZ, P0 ;  /* 0x000000ff08087207 */ /* 0x000fe20000000000 */
[----:B------:R-:W-:-:S03]  /*2840*/  VIADD R11, R11, 0x1 ;  /* 0x000000010b0b7836 */ /* 0x000fc60000000000 */
[----:B------:R-:W1:Y:S01]  /*2850*/  LDS.128 R4, [R4+0xe0] ;  /* 0x0000e00004047984 */ /* 0x000e620000000c00 */
[----:B------:R-:W-:Y:S02]  /*2860*/  PRMT R0, RZ, 0x654, R0 ;  /* 0x00000654ff007816 */ /* 0x000fe40000000000 */
[C---:B------:R-:W-:Y:S01]  /*2870*/  ISETP.NE.AND P1, PT, R11.reuse, 0x2, PT ;  /* 0x000000020b00780c */ /* 0x040fe20003f25270 */
[----:B------:R-:W-:Y:S01]  /*2880*/  @!PT LDS RZ, [RZ] ;  /* 0x00000000fffff984 */ /* 0x000fe20000000800 */
[----:B------:R-:W-:Y:S01]  /*2890*/  @!PT LDS RZ, [RZ] ;  /* 0x00000000fffff984 */ /* 0x000fe20000000800 */
[----:B------:R-:W-:Y:S01]  /*28a0*/  @!PT LDS RZ, [RZ] ;  /* 0x00000000fffff984 */ /* 0x000fe20000000800 */
[----:B------:R-:W-:Y:S01]  /*28b0*/  @!PT LDS RZ, [RZ] ;  /* 0x00000000fffff984 */ /* 0x000fe20000000800 */
[----:B------:R2:W-:Y:S06]  /*28c0*/  MEMBAR.ALL.CTA ;  /* 0x0000000000007992 */ /* 0x0005ec0000008000 */
[----:B--2---:R-:W2:Y:S01]  /*28d0*/  FENCE.VIEW.ASYNC.S ;  /* 0x00000000000073c6 */ /* 0x004ea20000000000 */
[----:B------:R-:W-:Y:S01]  /*28e0*/  SEL R11, R11, RZ, P1 ;  /* 0x000000ff0b0b7207 */ /* 0x000fe20000800000 */
[----:B--2---:R2:W-:Y:S01]  /*28f0*/  SYNCS.ARRIVE.TRANS64.RED.A1T0 RZ, [R0+URZ], RZ ;  /* 0x000000ff00ff79a7 */ /* 0x0045e200081004ff */
[----:B-1----:R-:W-:-:S02]  /*2900*/  LOP3.LUT P3, RZ, R6, 0x1, RZ, 0xc0, !PT ;  /* 0x0000000106ff7812 */ /* 0x002fc4000786c0ff */
[----:B------:R-:W-:-:S04]  /*2910*/  SEL R5, RZ, 0x1, P1 ;  /* 0x00000001ff057807 */ /* 0x000fc80000800000 */
[----:B------:R-:W-:Y:S02]  /*2920*/  LOP3.LUT R10, R10, R5, RZ, 0x3c, !PT ;  /* 0x000000050a0a7212 */ /* 0x000fe400078e3cff */
[----:B--2---:R-:W-:-:S04]  /*2930*/  SEL R0, RZ, 0x1, P0 ;  /* 0x00000001ff007807 */ /* 0x004fc80000000000 */
[----:B------:R-:W-:Y:S01]  /*2940*/  LOP3.LUT R9, R9, R0, RZ, 0x3c, !PT ;  /* 0x0000000009097212 */ /* 0x000fe200078e3cff */
[----:B------:R-:W-:Y:S06]  /*2950*/  @P3 BRA `(.L_x_41) ;  /* 0xfffffffc002c3947 */ /* 0x000fec000383ffff */
[----:B------:R-:W-:Y:S01]  /*2960*/  ULEA UR4, UR5, UR6, 0x3 ;  /* 0x0000000605047291 */ /* 0x000fe2000f8e18ff */
[----:B------:R-:W-:-:S08]  /*2970*/  SHF.L.U32 R3, R12, 0x1f, RZ ;  /* 0x0000001f0c037819 */ /* 0x000fd000000006ff */
[----:B------:R-:W1:Y:S02]  /*2980*/  SYNCS.PHASECHK.TRANS64 P0, [UR4+0x90], R3 ;  /* 0x00009003ff0075a7 */ /* 0x000e640008001004 */
[----:B-1----:R-:W-:Y:S05]  /*2990*/  @P0 BRA `(.L_x_42) ;  /* 0x0000000000080947 */ /* 0x002fea0003800000 */
[----:B------:R-:W1:Y:S02]  /*29a0*/  SYNCS.PHASECHK.TRANS64.TRYWAIT P0, [UR4+0x90], R3 ;  /* 0x00009003ff0075a7 */ /* 0x000e640008001104 */
[----:B-1----:R-:W-:Y:S05]  /*29b0*/  @!P0 BRA `(.L_x_43) ;  /* 0x000000c800408947 */ /* 0x002fea0003800000 */
.L_x_42:
[----:B------:R-:W-:-:S04]  /*29c0*/  UIADD3 UR7, UPT, UPT, UR5, 0x1, URZ ;  /* 0x0000000105077890 */ /* 0x000fc8000fffe0ff */
[----:B------:R-:W-:-:S04]  /*29d0*/  UISETP.NE.AND UP0, UPT, UR7, 0x2, UPT ;  /* 0x000000020700788c */ /* 0x000fc8000bf05270 */
[----:B------:R-:W-:Y:S02]  /*29e0*/  USEL UR8, URZ, 0x1, UP0 ;  /* 0x00000001ff087887 */ /* 0x000fe40008000000 */
[----:B------:R-:W-:-:S04]  /*29f0*/  USEL UR7, UR7, URZ, UP0 ;  /* 0x000000ff07077287 */ /* 0x000fc80008000000 */
[----:B------:R-:W-:Y:S01]  /*2a00*/  ULEA UR7, UR7, UR6, 0x3 ;  /* 0x0000000607077291 */ /* 0x000fe2000f8e18ff */
[----:B-1----:R-:W-:-:S04]  /*2a10*/  LOP3.LUT R3, R12, UR8, RZ, 0x3c, !PT ;  /* 0x000000080c037c12 */ /* 0x002fc8000f8e3cff */
[----:B------:R-:W-:-:S04]  /*2a20*/  SHF.L.U32 R0, R3, 0x1f, RZ ;  /* 0x0000001f03007819 */ /* 0x000fc800000006ff */
[----:B------:R-:W1:Y:S02]  /*2a30*/  SYNCS.PHASECHK.TRANS64 P0, [UR7+0x90], R0 ;  /* 0x00009000ff0075a7 */ /* 0x000e640008001007 */
[----:B-1----:R-:W-:Y:S05]  /*2a40*/  @P0 EXIT ;  /* 0x000000000000094d */ /* 0x002fea0003800000 */
[----:B------:R-:W-:Y:S02]  /*2a50*/  SHF.L.U32 R3, R3, 0x1f, RZ ;  /* 0x0000001f03037819 */ /* 0x000fe400000006ff */
[----:B------:R-:W-:-:S07]  /*2a60*/  MOV R0, UR7 ;  /* 0x0000000700007c02 */ /* 0x000fce0008000f00 */
.L_x_44:
[----:B-1----:R1:W2:Y:S02]  /*2a70*/  SYNCS.PHASECHK.TRANS64.TRYWAIT P0, [R0+URZ+0x90], R3 ;  /* 0x00009003000075a7 */ /* 0x0022a400080011ff */
[----:B--2---:R-:W-:Y:S05]  /*2a80*/  @!P0 NANOSLEEP.SYNCS 0x989680 ;  /* 0x009896800000895d */ /* 0x004fea0003900000 */
[----:B------:R-:W2:Y:S02]  /*2a90*/  @!P0 SYNCS.PHASECHK.TRANS64 P0, [R0+URZ+0x90], R3 ;  /* 0x00009003000085a7 */ /* 0x000ea400080010ff */
[----:B--2---:R-:W-:Y:S05]  /*2aa0*/  @P0 EXIT ;  /* 0x000000000000094d */ /* 0x004fea0003800000 */
[----:B------:R-:W-:Y:S05]  /*2ab0*/  BRA `(.L_x_44) ;  /* 0xfffffffc00ec7947 */ /* 0x000fea000383ffff */
.L_x_37:
[----:B------:R-:W-:Y:S05]  /*2ac0*/  BRA.U UP5, `(.L_x_45) ;  /* 0x0000000d05147547 */ /* 0x000fea000b800000 */
[----:B------:R-:W-:Y:S01]  /*2ad0*/  UMOV UR4, 0x40 ;  /* 0x0000004000047882 */ /* 0x000fe20000000000 */
[----:B------:R-:W-:Y:S01]  /*2ae0*/  NOP ;  /* 0x0000000000007918 */ /* 0x000fe20000000000 */
[----:B------:R-:W-:Y:S01]  /*2af0*/  ULEA UR5, UR37, UR4, 0x18 ;  /* 0x0000000425057291 */ /* 0x000fe2000f8ec0ff */
[----:B------:R-:W-:Y:S02]  /*2b00*/  UMOV UR6, 0x400 ;  /* 0x0000040000067882 */ /* 0x000fe40000000000 */
[----:B------:R-:W-:-:S06]  /*2b10*/  ULEA UR6, UR37, UR6, 0x18 ;  /* 0x0000000625067291 */ /* 0x000fcc000f8ec0ff */
[----:B------:R-:W1:Y:S02]  /*2b20*/  LDS.U8 R0, [UR5+0x1c] ;  /* 0x00001c05ff007984 */ /* 0x000e640008000000 */
[----:B-1----:R-:W-:-:S13]  /*2b30*/  ISETP.NE.AND P0, PT, R0, RZ, PT ;  /* 0x000000ff0000720c */ /* 0x002fda0003f05270 */
[----:B------:R-:W-:Y:S05]  /*2b40*/  @P0 BRA `(.L_x_46) ;  /* 0x0000000000580947 */ /* 0x000fea0003800000 */
[----:B------:R-:W-:-:S13]  /*2b50*/  ELECT P0, URZ, PT ;  /* 0x0000000000ff782f */ /* 0x000fda0003800000 */
[----:B------:R-:W-:Y:S05]  /*2b60*/  @!P0 BRA `(.L_x_47) ;  /* 0x0000000000608947 */ /* 0x000fea0003800000 */
[----:B------:R-:W-:Y:S01]  /*2b70*/  UMOV UR4, 0x10 ;  /* 0x0000001000047882 */ /* 0x000fe20000000000 */
[----:B------:R-:W-:Y:S01]  /*2b80*/  HFMA2 R0, -RZ, RZ, 0, 5.9604644775390625e-08 ;  /* 0x00000001ff007431 */ /* 0x000fe200000001ff */
[----:B------:R-:W-:-:S03]  /*2b90*/  MOV R2, 0xffff ;  /* 0x0000ffff00027802 */ /* 0x000fc60000000f00 */
[----:B------:R-:W-:Y:S04]  /*2ba0*/  DEPBAR.LE SB1, 0x36 ;  /* 0x00009d800000791a */ /* 0x000fe80000000000 */
[----:B------:R-:W1:Y:S02]  /*2bb0*/  UTCATOMSWS.FIND_AND_SET.ALIGN UP0, UR4, UR4 ;  /* 0x00000004000475e3 */ /* 0x000e640008000800 */
[----:B-1----:R-:W-:Y:S01]  /*2bc0*/  MOV R5, UR4 ;  /* 0x0000000400057c02 */ /* 0x002fe20008000f00 */
[----:B------:R-:W-:Y:S06]  /*2bd0*/  BRA.U UP0, `(.L_x_48) ;  /* 0x0000000100187547 */ /* 0x000fec000b800000 */
.L_x_49:
[----:B------:R-:W-:Y:S05]  /*2be0*/  NANOSLEEP 0x64 ;  /* 0x000000640000795d */ /* 0x000fea0003800000 */
[----:B------:R-:W-:-:S05]  /*2bf0*/  UMOV UR4, 0x10 ;  /* 0x0000001000047882 */ /* 0x000fca0000000000 */
[----:B------:R-:W-:Y:S04]  /*2c00*/  DEPBAR.LE SB1, 0x36 ;  /* 0x00009d800000791a */ /* 0x000fe80000000000 */
[----:B------:R-:W1:Y:S02]  /*2c10*/  UTCATOMSWS.FIND_AND_SET.ALIGN UP0, UR4, UR4 ;  /* 0x00000004000475e3 */ /* 0x000e640008000800 */
[----:B-1----:R-:W-:Y:S01]  /*2c20*/  MOV R5, UR4 ;  /* 0x0000000400057c02 */ /* 0x002fe20008000f00 */
[----:B------:R-:W-:Y:S05]  /*2c30*/  BRA.U !UP0, `(.L_x_49) ;  /* 0xfffffffd08e87547 */ /* 0x000fea000b83ffff */
.L_x_48:
[-C--:B------:R-:W-:Y:S02]  /*2c40*/  SHF.L.U32 R2, R2, R5.reuse, RZ ;  /* 0x0000000502027219 */ /* 0x080fe400000006ff */
[----:B------:R-:W-:Y:S01]  /*2c50*/  SHF.L.U32 R0, R0, R5, RZ ;  /* 0x0000000500007219 */ /* 0x000fe200000006ff */
[----:B------:R-:W-:Y:S02]  /*2c60*/  IMAD.SHL.U32 R5, R5, 0x20, RZ ;  /* 0x0000002005057824 */ /* 0x000fe400078e00ff */
[----:B------:R1:W-:Y:S04]  /*2c70*/  ATOMS.OR RZ, [UR5+0x14], R2 ;  /* 0x00001402ffff798c */ /* 0x0003e8000b000005 */
[----:B------:R1:W-:Y:S04]  /*2c80*/  ATOMS.OR RZ, [UR5+0x18], R0 ;  /* 0x00001800ffff798c */ /* 0x0003e8000b000005 */
[----:B------:R1:W-:Y:S01]  /*2c90*/  STS [UR6+0x100], R5 ;  /* 0x00010005ff007988 */ /* 0x0003e20008000806 */
[----:B------:R-:W-:Y:S05]  /*2ca0*/  BRA `(.L_x_47) ;  /* 0x0000000000107947 */ /* 0x000fea0003800000 */
.L_x_46:
[----:B------:R-:W-:Y:S02]  /*2cb0*/  MOV R0, 0xffffffff ;  /* 0xffffffff00007802 */ /* 0x000fe40000000f00 */
[----:B------:R-:W-:-:S03]  /*2cc0*/  MOV R4, 0x2cf0 ;  /* 0x00002cf000047802 */ /* 0x000fc60000000f00 */
[----:B------:R1:W-:Y:S04]  /*2cd0*/  STS [UR6+0x100], R0 ;  /* 0x00010000ff007988 */ /* 0x0003e80008000806 */
[----:B-1---5:R-:W-:Y:S05]  /*2ce0*/  CALL.REL.NOINC `($__internal_1_$__cuda_sm10x_tcgen05_guardrail_trap_phase_invalid_during_alloc) ;  /* 0x000000cc00dc7944 */ /* 0x022fea0003c00000 */
.L_x_47:
[----:B------:R-:W-:Y:S05]  /*2cf0*/  WARPSYNC.ALL ;  /* 0x0000000000007948 */ /* 0x000fea0003800000 */
[----:B------:R-:W2:Y:S01]  /*2d00*/  S2UR UR13, SR_CgaCtaId ;  /* 0x00000000000d79c3 */ /* 0x000ea20000008800 */
[----:B------:R-:W-:Y:S01]  /*2d10*/  UMOV UR4, 0x400 ;  /* 0x0000040000047882 */ /* 0x000fe20000000000 */
[----:B------:R-:W-:-:S06]  /*2d20*/  NOP ;  /* 0x0000000000007918 */ /* 0x000fcc0000000000 */
[----:B------:R-:W-:Y:S06]  /*2d30*/  BAR.ARV 0x6, 0xa0 ;  /* 0x0182800000007b1d */ /* 0x000fec0000002000 */
[----:B------:R-:W3:Y:S01]  /*2d40*/  LDCU UR8, c[0x0][0x38c] ;  /* 0x00007180ff0877ac */ /* 0x000ee20008000800 */
[----:B------:R-:W-:Y:S01]  /*2d50*/  LOP3.LUT R3, R3, 0xffff, RZ, 0xc0, !PT ;  /* 0x0000ffff03037812 */ /* 0x000fe200078ec0ff */
[----:B------:R-:W-:Y:S01]  /*2d60*/  IMAD.MOV.U32 R9, RZ, RZ, RZ ;  /* 0x000000ffff097224 */ /* 0x000fe200078e00ff */
[----:B------:R-:W-:Y:S02]  /*2d70*/  UISETP.LT.AND UP0, UPT, UR32, 0x1, UPT ;  /* 0x000000012000788c */ /* 0x000fe4000bf01270 */
[----:B------:R-:W-:Y:S01]  /*2d80*/  R2UR UR26, R3 ;  /* 0x00000000031a72ca */ /* 0x000fe200000e0000 */
[----:B------:R-:W-:Y:S01]  /*2d90*/  IMAD.MOV.U32 R8, RZ, RZ, 0x1 ;  /* 0x00000001ff087424 */ /* 0x000fe200078e00ff */
[----:B-1----:R-:W-:Y:S01]  /*2da0*/  CS2R R2, SRZ ;  /* 0x0000000000027805 */ /* 0x002fe2000001ff00 */
[----:B------:R-:W-:Y:S01]  /*2db0*/  UMOV UR16, URZ ;  /* 0x000000ff00107c82 */ /* 0x000fe20008000000 */
[----:B------:R-:W-:Y:S01]  /*2dc0*/  UMOV UR25, 0x8400014 ;  /* 0x0840001400197882 */ /* 0x000fe20000000000 */
[----:B--2---:R-:W-:-:S02]  /*2dd0*/  ULEA UR13, UR13, UR4, 0x18 ;  /* 0x000000040d0d7291 */ /* 0x004fc4000f8ec0ff */
[----:B------:R-:W-:Y:S02]  /*2de0*/  USEL UR4, UR32, 0x1, !UP0 ;  /* 0x0000000120047887 */ /* 0x000fe4000c000000 */
[----:B------:R-:W-:Y:S02]  /*2df0*/  UIADD3 UR6, UPT, UPT, UR13, 0xc400, URZ ;  /* 0x0000c4000d067890 */ /* 0x000fe4000fffe0ff */
[----:B------:R-:W-:Y:S02]  /*2e00*/  UIADD3 UR5, UPT, UPT, UR13, 0x14400, URZ ;  /* 0x000144000d057890 */ /* 0x000fe4000fffe0ff */
[----:B------:R-:W-:Y:S01]  /*2e10*/  UIADD3 UR7, UPT, UPT, UR13, 0x34400, URZ ;  /* 0x000344000d077890 */ /* 0x000fe2000fffe0ff */
[----:B------:R-:W1:Y:S01]  /*2e20*/  LDS R0, [UR13+0x100] ;  /* 0x0001000dff007984 */ /* 0x000e620008000800 */
[----:B------:R-:W-:Y:S02]  /*2e30*/  UIADD3 UR30, UPT, UPT, -UR4, URZ, URZ ;  /* 0x000000ff041e7290 */ /* 0x000fe4000fffe1ff */
[----:B------:R-:W-:-:S02]  /*2e40*/  USHF.R.U32.HI UR6, URZ, 0x4, UR6 ;  /* 0x00000004ff067899 */ /* 0x000fc40008011606 */
[----:B------:R-:W-:Y:S02]  /*2e50*/  USHF.R.U32.HI UR5, URZ, 0x4, UR5 ;  /* 0x00000004ff057899 */ /* 0x000fe40008011605 */
[----:B------:R-:W-:Y:S02]  /*2e60*/  USHF.R.U32.HI UR4, URZ, 0x4, UR7 ;  /* 0x00000004ff047899 */ /* 0x000fe40008011607 */
[----:B------:R-:W-:Y:S02]  /*2e70*/  ULOP3.LUT UR6, UR6, 0x3fff, URZ, 0xc0, !UPT ;  /* 0x00003fff06067892 */ /* 0x000fe4000f8ec0ff */
[----:B------:R-:W-:Y:S02]  /*2e80*/  ULOP3.LUT UR5, UR5, 0x3fff, URZ, 0xc0, !UPT ;  /* 0x00003fff05057892 */ /* 0x000fe4000f8ec0ff */
[----:B------:R-:W-:Y:S02]  /*2e90*/  ULOP3.LUT UR4, UR4, 0x3fff, URZ, 0xc0, !UPT ;  /* 0x00003fff04047892 */ /* 0x000fe4000f8ec0ff */
[----:B------:R-:W-:-:S02]  /*2ea0*/  UIADD3 UR31, UPT, UPT, UR13, 0xa0, URZ ;  /* 0x000000a00d1f7890 */ /* 0x000fc4000fffe0ff */
[----:B------:R-:W-:Y:S02]  /*2eb0*/  ULOP3.LUT UR27, UR6, 0x10000, URZ, 0xfc, !UPT ;  /* 0x00010000061b7892 */ /* 0x000fe4000f8efcff */
[----:B------:R-:W-:Y:S02]  /*2ec0*/  ULOP3.LUT UR28, UR5, 0x10000, URZ, 0xfc, !UPT ;  /* 0x00010000051c7892 */ /* 0x000fe4000f8efcff */
[----:B------:R-:W-:Y:S02]  /*2ed0*/  ULOP3.LUT UR29, UR4, 0x10000, URZ, 0xfc, !UPT ;  /* 0x00010000041d7892 */ /* 0x000fe4000f8efcff */
[----:B---3--:R-:W-:Y:S01]  /*2ee0*/  UISETP.GE.AND UP3, UPT, UR8, 0x1, UPT ;  /* 0x000000010800788c */ /* 0x008fe2000bf66270 */
[----:B------:R-:W-:Y:S01]  /*2ef0*/  UMOV UR23, 0x8400014 ;  /* 0x0840001400177882 */ /* 0x000fe20000000000 */
[----:B-1----:R-:W-:-:S13]  /*2f00*/  R2UR UR21, R0 ;  /* 0x00000000001572ca */ /* 0x002fda00000e0000 */
[----:B------:R-:W-:Y:S02]  /*2f10*/  UIADD3 UR24, UPT, UPT, UR21, 0x1e0, URZ ;  /* 0x000001e015187890 */ /* 0x000fe4000fffe0ff */
[----:B------:R-:W-:-:S12]  /*2f20*/  UIADD3 UR22, UPT, UPT, UR21, 0x1e2, URZ ;  /* 0x000001e215167890 */ /* 0x000fd8000fffe0ff */
.L_x_57:
[----:B------:R-:W-:Y:S02]  /*2f30*/  LEA R0, R9, UR13, 0x3 ;  /* 0x0000000d09007c11 */ /* 0x000fe4000f8e18ff */
[----:B------:R-:W-:Y:S02]  /*2f40*/  SHF.L.U32 R5, R3, 0x1f, RZ ;  /* 0x0000001f03057819 */ /* 0x000fe400000006ff */
[----:B------:R-:W-:Y:S02]  /*2f50*/  LEA R6, R9, UR13, 0x4 ;  /* 0x0000000d09067c11 */ /* 0x000fe4000f8e20ff */
[----:B-1----:R-:W1:Y:S02]  /*2f60*/  SYNCS.PHASECHK.TRANS64.TRYWAIT P0, [R0+URZ+0x80], R5 ;  /* 0x00008005000075a7 */ /* 0x002e6400080011ff */
[----:B-123--:R-:W-:Y:S05]  /*2f70*/  @!P0 BRA `(.L_x_50) ;  /* 0x000000c000e88947 */ /* 0x00efea0003800000 */
.L_x_190:
[----:B-1----:R-:W1:Y:S01]  /*2f80*/  LDS.128 R4, [R6+0xe0] ;  /* 0x0000e00006047984 */ /* 0x002e620000000c00 */
[----:B------:R-:W-:Y:S02]  /*2f90*/  VIADD R0, R0, 0x90 ;  /* 0x0000009000007836 */ /* 0x000fe40000000000 */
[----:B------:R-:W-:Y:S01]  /*2fa0*/  VIADD R9, R9, 0x1 ;  /* 0x0000000109097836 */ /* 0x000fe20000000000 */
[----:B------:R-:W-:Y:S01]  /*2fb0*/  @!PT LDS RZ, [RZ] ;  /* 0x00000000fffff984 */ /* 0x000fe20000000800 */
[----:B------:R-:W-:Y:S01]  /*2fc0*/  @!PT LDS RZ, [RZ] ;  /* 0x00000000fffff984 */ /* 0x000fe20000000800 */
[----:B------:R-:W-:Y:S01]  /*2fd0*/  @!PT LDS RZ, [RZ] ;  /* 0x00000000fffff984 */ /* 0x000fe20000000800 */
[----:B------:R-:W-:Y:S01]  /*2fe0*/  @!PT LDS RZ, [RZ] ;  /* 0x00000000fffff984 */ /* 0x000fe20000000800 */
[----:B------:R2:W-:Y:S06]  /*2ff0*/  MEMBAR.ALL.CTA ;  /* 0x0000000000007992 */ /* 0x0005ec0000008000 */
[----:B--2---:R-:W2:Y:S01]  /*3000*/  FENCE.VIEW.ASYNC.S ;  /* 0x00000000000073c6 */ /* 0x004ea20000000000 */
[----:B------:R-:W-:-:S04]  /*3010*/  PRMT R0, RZ, 0x654, R0 ;  /* 0x00000654ff007816 */ /* 0x000fc80000000000 */
[----:B--2---:R2:W-:Y:S01]  /*3020*/  SYNCS.ARRIVE.TRANS64.RED.A1T0 RZ, [R0+URZ], RZ ;  /* 0x000000ff00ff79a7 */ /* 0x0045e200081004ff */
[----:B-1----:R-:W-:Y:S02]  /*3030*/  LOP3.LUT P1, RZ, R6, 0x1, RZ, 0xc0, !PT ;  /* 0x0000000106ff7812 */ /* 0x002fe4000782c0ff */
[----:B------:R-:W-:Y:S01]  /*3040*/  LOP3.LUT R4, R8, 0x1, RZ, 0x3c, !PT ;  /* 0x0000000108047812 */ /* 0x000fe200078e3cff */
[----:B--2---:R-:W-:Y:S10]  /*3050*/  BRA.U !UP3, `(.L_x_51) ;  /* 0x000000010bd87547 */ /* 0x004ff4000b800000 */
[----:B------:R-:W-:Y:S01]  /*3060*/  ULEA UR4, UR16, UR13, 0x3 ;  /* 0x0000000d10047291 */ /* 0x000fe2000f8e18ff */
[----:B------:R-:W-:Y:S01]  /*3070*/  SHF.L.U32 R0, R2, 0x1f, RZ ;  /* 0x0000001f02007819 */ /* 0x000fe200000006ff */
[----:B------:R-:W-:Y:S01]  /*3080*/  UMOV UR19, URZ ;  /* 0x000000ff00137c82 */ /* 0x000fe20008000000 */
[----:B------:R-:W-:Y:S01]  /*3090*/  R2UR UR20, R4 ;  /* 0x00000000041472ca */ /* 0x000fe200000e0000 */
[----:B------:R-:W-:Y:S01]  /*30a0*/  UMOV UR15, 0x1 ;  /* 0x00000001000f7882 */ /* 0x000fe20000000000 */
[----:B------:R-:W-:Y:S01]  /*30b0*/  UMOV UR18, UR30 ;  /* 0x0000001e00127c82 */ /* 0x000fe20008000000 */
[----:B------:R-:W-:Y:S01]  /*30c0*/  UMOV UR14, UR32 ;  /* 0x00000020000e7c82 */ /* 0x000fe20008000000 */
[----:B------:R-:W-:Y:S02]  /*30d0*/  UMOV UR12, UR16 ;  /* 0x00000010000c7c82 */ /* 0x000fe40008000000 */
[----:B------:R1:W2:Y:S07]  /*30e0*/  SYNCS.PHASECHK.TRANS64.TRYWAIT P2, [UR4], R0 ;  /* 0x00000000ff0075a7 */ /* 0x0002ae0008041104 */
[----:B------:R-:W-:-:S12]  /*30f0*/  UIMAD UR20, UR20, 0xe0, UR21 ;  /* 0x000000e0141478a4 */ /* 0x000fd8000f8e0215 */
.L_x_56:
[----:B------:R-:W-:Y:S02]  /*3100*/  UIADD3 UR18, UPT, UPT, UR18, 0x1, URZ ;  /* 0x0000000112127890 */ /* 0x000fe4000fffe0ff */
[----:B---3--:R-:W-:Y:S02]  /*3110*/  ULEA UR8, UR12, UR13, 0x3 ;  /* 0x0000000d0c087291 */ /* 0x008fe4000f8e18ff */
[----:B------:R-:W-:Y:S01]  /*3120*/  UISETP.NE.AND UP2, UPT, UR18, URZ, UPT ;  /* 0x000000ff1200728c */ /* 0x000fe2000bf45270 */
[----:B--2---:R-:W-:Y:S10]  /*3130*/  @P2 BRA `(.L_x_52) ;  /* 0x00000000000c2947 */ /* 0x004ff40003800000 */
[----:B------:R-:W-:Y:S04]  /*3140*/  SHF.L.U32 R5, R2, 0x1f, RZ ;  /* 0x0000001f02057819 */ /* 0x000fe800000006ff */
[----:B------:R-:W2:Y:S02]  /*3150*/  SYNCS.PHASECHK.TRANS64.TRYWAIT P0, [UR8], R5 ;  /* 0x00000005ff0075a7 */ /* 0x000ea40008001108 */
[----:B--2---:R-:W-:Y:S05]  /*3160*/  @!P0 BRA `(.L_x_53) ;  /* 0x000000c000808947 */ /* 0x004fea0003800000 */
.L_x_52:
[----:B------:R-:W-:Y:S01]  /*3170*/  UISETP.NE.AND UP0, UPT, UR14, 0x1, UPT ;  /* 0x000000010e00788c */ /* 0x000fe2000bf05270 */
[----:B------:R-:W-:Y:S01]  /*3180*/  PLOP3.LUT P2, PT, PT, PT, PT, 0x80, 0x8 ;  /* 0x000000000008781c */ /* 0x000fe20003f4f070 */
[----:B------:R-:W-:Y:S02]  /*3190*/  UIADD3 UR4, UPT, UPT, UR12, 0x1, URZ ;  /* 0x000000010c047890 */ /* 0x000fe4000fffe0ff */
[----:B------:R-:W-:Y:S02]  /*31a0*/  ULEA UR6, UR12, UR29, 0x7 ;  /* 0x0000001d0c067291 */ /* 0x000fe4000f8e38ff */
[----:B------:R-:W-:Y:S01]  /*31b0*/  UISETP.NE.AND UP1, UPT, UR4, 0x4, UPT ;  /* 0x000000040400788c */ /* 0x000fe2000bf25270 */
[----:B------:R-:W-:Y:S01]  /*31c0*/  PLOP3.LUT P0, PT, PT, PT, UP0, 0x80, 0x8 ;  /* 0x000000000008781c */ /* 0x000fe20003f0f008 */
[----:B------:R-:W-:Y:S02]  /*31d0*/  UMOV UR7, 0x4008 ;  /* 0x0000400800077882 */ /* 0x000fe40000000000 */
[----:B------:R-:W-:Y:S02]  /*31e0*/  USEL UR5, URZ, 0x1, UP1 ;  /* 0x00000001ff057887 */ /* 0x000fe40008800000 */
[----:B------:R-:W-:Y:S04]  /*31f0*/  USEL UR16, UR4, URZ, UP1 ;  /* 0x000000ff04107287 */ /* 0x000fe80008800000 */
[----:B------:R-:W-:Y:S01]  /*3200*/  @UP0 ULEA UR4, UR16, UR13, 0x3 ;  /* 0x0000000d10040291 */ /* 0x000fe2000f8e18ff */
[----:B------:R-:W-:Y:S01]  /*3210*/  LOP3.LUT R2, R2, UR5, RZ, 0x3c, !PT ;  /* 0x0000000502027c12 */ /* 0x000fe2000f8e3cff */
[----:B------:R-:W-:Y:S03]  /*3220*/  UISETP.NE.AND UP0, UPT, UR15, 0x1, UPT ;  /* 0x000000010f00788c */ /* 0x000fe6000bf05270 */
[----:B-1----:R-:W-:Y:S04]  /*3230*/  @P0 SHF.L.U32 R0, R2, 0x1f, RZ ;  /* 0x0000001f02000819 */ /* 0x002fe800000006ff */
[----:B------:R1:W2:Y:S01]  /*3240*/  @P0 SYNCS.PHASECHK.TRANS64.TRYWAIT P2, [UR4], R0 ;  /* 0x00000000ff0005a7 */ /* 0x0002a20008041104 */
[----:B------:R1:W-:Y:S01]  /*3250*/  UTCCP.T.S.128dp128bit tmem[UR21+0x1e0], gdesc[UR6] ;  /* 0x0001e006150079e7 */ /* 0x0003e20008180000 */
[----:B------:R-:W-:Y:S05]  /*3260*/  BRA.U UP0, `(.L_x_54) ;  /* 0x00000001000c7547 */ /* 0x000fea000b800000 */
[----:B------:R-:W-:Y:S04]  /*3270*/  SHF.L.U32 R5, R8, 0x1f, RZ ;  /* 0x0000001f08057819 */ /* 0x000fe800000006ff */
[----:B------:R-:W3:Y:S02]  /*3280*/  SYNCS.PHASECHK.TRANS64.TRYWAIT P0, [UR13+0xa8], R5 ;  /* 0x0000a805ff0075a7 */ /* 0x000ee4000800110d */
[----:B---3--:R-:W-:Y:S05]  /*3290*/  @!P0 BRA `(.L_x_55) ;  /* 0x000000c0004c8947 */ /* 0x008fea0003800000 */
.L_x_54:
[----:B-1----:R-:W-:Y:S02]  /*32a0*/  ULEA UR6, UR12, UR28, 0xb ;  /* 0x0000001c0c067291 */ /* 0x002fe4000f8e58ff */
[----:B------:R-:W-:Y:S02]  /*32b0*/  ULEA UR4, UR12, UR27, 0x9 ;  /* 0x0000001b0c047291 */ /* 0x000fe4000f8e48ff */
[----:B------:R-:W-:Y:S02]  /*32c0*/  UISETP.NE.U32.AND UP0, UPT, UR19, URZ, UPT ;  /* 0x000000ff1300728c */ /* 0x000fe4000bf05070 */
[----:B------:R-:W-:Y:S02]  /*32d0*/  UIADD3 UR17, UPT, UPT, UR8, 0x20, URZ ;  /* 0x0000002008117890 */ /* 0x000fe4000fffe0ff */
[----:B------:R-:W-:Y:S02]  /*32e0*/  UIADD3 UR10, UPT, UPT, UR6, 0x4, URZ ;  /* 0x00000004060a7890 */ /* 0x000fe4000fffe0ff */
[----:B------:R-:W-:Y:S02]  /*32f0*/  UIADD3 UR8, UPT, UPT, UR4, 0x2, URZ ;  /* 0x0000000204087890 */ /* 0x000fe4000fffe0ff */
[----:B------:R-:W-:Y:S02]  /*3300*/  UIADD3 UR15, UPT, UPT, UR15, 0x1, URZ ;  /* 0x000000010f0f7890 */ /* 0x000fe4000fffe0ff */
[----:B------:R-:W-:Y:S01]  /*3310*/  UIADD3 UR14, UPT, UPT, UR14, -0x1, URZ ;  /* 0xffffffff0e0e7890 */ /* 0x000fe2000fffe0ff */
[----:B------:R-:W-:Y:S01]  /*3320*/  UMOV UR7, 0x40004040 ;  /* 0x4000404000077882 */ /* 0x000fe20000000000 */
[----:B------:R-:W-:Y:S01]  /*3330*/  UMOV UR5, 0x80004020 ;  /* 0x8000402000057882 */ /* 0x000fe20000000000 */
[----:B------:R-:W-:Y:S01]  /*3340*/  UMOV UR11, 0x40004040 ;  /* 0x40004040000b7882 */ /* 0x000fe20000000000 */
[----:B------:R3:W-:Y:S01]  /*3350*/  UTCQMMA gdesc[UR4], gdesc[UR6], tmem[UR20], tmem[UR24], idesc[UR25], UP0 ;  /* 0x00ff1806040075ea */ /* 0x0007e20008000314 */
[----:B------:R-:W-:Y:S01]  /*3360*/  UMOV UR9, 0x80004020 ;  /* 0x8000402000097882 */ /* 0x000fe20000000000 */
[----:B------:R-:W-:Y:S01]  /*3370*/  UMOV UR19, 0x1 ;  /* 0x0000000100137882 */ /* 0x000fe20000000000 */
[----:B------:R3:W-:Y:S01]  /*3380*/  UTCQMMA gdesc[UR8], gdesc[UR10], tmem[UR20], tmem[UR22], idesc[UR23], UPT ;  /* 0x00ff160a080075ea */ /* 0x0007e2000b800314 */
[----:B------:R3:W-:Y:S01]  /*3390*/  UTCBAR.MULTICAST [UR17], URZ, UR26 ;  /* 0x000000ff110073e9 */ /* 0x0007e2000800081a */
[----:B------:R-:W-:Y:S01]  /*33a0*/  UMOV UR12, UR16 ;  /* 0x00000010000c7c82 */ /* 0x000fe20008000000 */
[----:B------:R-:W-:Y:S05]  /*33b0*/  BRA.U UP2, `(.L_x_56) ;  /* 0xfffffffd02507547 */ /* 0x000fea000b83ffff */
.L_x_51:
[C---:B------:R-:W-:Y:S01]  /*33c0*/  ISETP.NE.AND P0, PT, R9.reuse, 0x2, PT ;  /* 0x000000020900780c */ /* 0x040fe20003f05270 */
[----:B------:R1:W-:Y:S01]  /*33d0*/  UTCBAR [UR31], URZ ;  /* 0x000000ff1f0073e9 */ /* 0x0003e200080000ff */
[----:B------:R-:W-:Y:S02]  /*33e0*/  IMAD.MOV.U32 R8, RZ, RZ, R4 ;  /* 0x000000ffff087224 */ /* 0x000fe400078e0004 */
[----:B------:R-:W-:Y:S02]  /*33f0*/  SEL R0, RZ, 0x1, P0 ;  /* 0x00000001ff007807 */ /* 0x000fe40000000000 */
[----:B------:R-:W-:Y:S02]  /*3400*/  SEL R9, R9, RZ, P0 ;  /* 0x000000ff09097207 */ /* 0x000fe40000000000 */
[----:B------:R-:W-:Y:S01]  /*3410*/  LOP3.LUT R3, R3, R0, RZ, 0x3c, !PT ;  /* 0x0000000003037212 */ /* 0x000fe200078e3cff */
[----:B------:R-:W-:Y:S06]  /*3420*/  @P1 BRA `(.L_x_57) ;  /* 0xfffffff800c01947 */ /* 0x000fec000383ffff */
[----:B---3--:R-:W3:Y:S01]  /*3430*/  S2UR UR6, SR_CgaCtaId ;  /* 0x00000000000679c3 */ /* 0x008ee20000008800 */
[----:B------:R-:W-:Y:S01]  /*3440*/  ELECT P0, URZ, PT ;  /* 0x0000000000ff782f */ /* 0x000fe20003800000 */
[----:B------:R-:W-:Y:S01]  /*3450*/  IMAD.MOV.U32 R0, RZ, RZ, 0x1 ;  /* 0x00000001ff007424 */ /* 0x000fe200078e00ff */
[----:B------:R-:W-:Y:S01]  /*3460*/  UMOV UR4, 0x40 ;  /* 0x0000004000047882 */ /* 0x000fe20000000000 */
[----:B------:R-:W-:-:S04]  /*3470*/  SHF.L.U32 R3, RZ, 0x1f, RZ ;  /* 0x0000001fff037819 */ /* 0x000fc800000006ff */
[----:B------:R-:W-:Y:S01]  /*3480*/  UVIRTCOUNT.DEALLOC.SMPOOL 0x80 ;  /* 0x000000800000784c */ /* 0x000fe20000000000 */
[----:B---3--:R-:W-:-:S09]  /*3490*/  ULEA UR6, UR6, UR4, 0x18 ;  /* 0x0000000406067291 */ /* 0x008fd2000f8ec0ff */
[----:B------:R3:W-:Y:S01]  /*34a0*/  @P0 STS.U8 [UR6+0x1c], R0 ;  /* 0x00001c00ff000988 */ /* 0x0007e20008000006 */
[----:B------:R-:W4:Y:S02]  /*34b0*/  SYNCS.PHASECHK.TRANS64.TRYWAIT P0, [UR13+0xd0], R3 ;  /* 0x0000d003ff0075a7 */ /* 0x000f24000800110d */
[----:B---34-:R-:W-:Y:S05]  /*34c0*/  @!P0 BRA `(.L_x_58) ;  /* 0x000000bc00d88947 */ /* 0x018fea0003800000 */
.L_x_194:
[----:B------:R-:W-:Y:S01]  /*34d0*/  NOP ;  /* 0x0000000000007918 */ /* 0x000fe20000000000 */
[----:B---3--:R-:W3:Y:S01]  /*34e0*/  LDS R0, [UR6+0x14] ;  /* 0x00001406ff007984 */ /* 0x008ee20008000800 */
[----:B------:R-:W-:Y:S01]  /*34f0*/  ULOP3.LUT UR4, UR21, 0xffff, URZ, 0xc0, !UPT ;  /* 0x0000ffff15047892 */ /* 0x000fe2000f8ec0ff */
[----:B------:R-:W-:Y:S01]  /*3500*/  UMOV UR5, 0xffff ;  /* 0x0000ffff00057882 */ /* 0x000fe20000000000 */
[----:B------:R-:W-:Y:S02]  /*3510*/  UMOV UR7, 0x1 ;  /* 0x0000000100077882 */ /* 0x000fe40000000000 */
[----:B------:R-:W-:-:S04]  /*3520*/  USHF.R.U32.HI UR4, URZ, 0x5, UR4 ;  /* 0x00000005ff047899 */ /* 0x000fc80008011604 */
[----:B------:R-:W-:Y:S02]  /*3530*/  USHF.L.U32 UR5, UR5, UR4, URZ ;  /* 0x0000000405057299 */ /* 0x000fe400080006ff */
[----:B------:R-:W-:-:S04]  /*3540*/  USHF.L.U32 UR4, UR7, UR4, URZ ;  /* 0x0000000407047299 */ /* 0x000fc800080006ff */
[----:B---3--:R-:W-:-:S04]  /*3550*/  LOP3.LUT R0, R0, UR5, RZ, 0xc0, !PT ;  /* 0x0000000500007c12 */ /* 0x008fc8000f8ec0ff */
[----:B------:R-:W-:-:S13]  /*3560*/  ISETP.NE.AND P0, PT, R0, UR5, PT ;  /* 0x0000000500007c0c */ /* 0x000fda000bf05270 */
[----:B------:R-:W-:Y:S05]  /*3570*/  @P0 BRA `(.L_x_59) ;  /* 0x0000000000580947 */ /* 0x000fea0003800000 */
[----:B------:R-:W3:Y:S02]  /*3580*/  LDS R0, [UR6+0x18] ;  /* 0x00001806ff007984 */ /* 0x000ee40008000800 */
[----:B---3--:R-:W-:-:S04]  /*3590*/  LOP3.LUT R0, R0, UR4, RZ, 0xc0, !PT ;  /* 0x0000000400007c12 */ /* 0x008fc8000f8ec0ff */
[----:B------:R-:W-:-:S13]  /*35a0*/  ISETP.NE.AND P0, PT, R0, UR4, PT ;  /* 0x0000000400007c0c */ /* 0x000fda000bf05270 */
[----:B------:R-:W-:Y:S05]  /*35b0*/  @P0 BRA `(.L_x_60) ;  /* 0x00000000003c0947 */ /* 0x000fea0003800000 */
[----:B------:R-:W3:Y:S01]  /*35c0*/  S2R R2, SR_LANEID ;  /* 0x0000000000027919 */ /* 0x000ee20000000000 */
[----:B------:R-:W-:Y:S01]  /*35d0*/  ULOP3.LUT UR5, URZ, UR5, URZ, 0x33, !UPT ;  /* 0x00000005ff057292 */ /* 0x000fe2000f8e33ff */
[----:B------:R-:W-:Y:S01]  /*35e0*/  LOP3.LUT R4, RZ, UR4, RZ, 0x33, !PT ;  /* 0x00000004ff047c12 */ /* 0x000fe2000f8e33ff */
[----:B------:R-:W-:Y:S02]  /*35f0*/  VOTEU.ANY UR4, UPT, PT ;  /* 0x0000000000047886 */ /* 0x000fe400038e0100 */
[----:B------:R-:W-:Y:S01]  /*3600*/  UFLO.U32 UR4, UR4 ;  /* 0x00000004000472bd */ /* 0x000fe200080e0000 */
[----:B------:R-:W4:Y:S01]  /*3610*/  REDUX UR7, R4 ;  /* 0x00000000040773c4 */ /* 0x000f220000000000 */
[----:B------:R-:W-:-:S06]  /*3620*/  IMAD.U32 R0, RZ, RZ, UR5 ;  /* 0x00000005ff007e24 */ /* 0x000fcc000f8e00ff */
[----:B------:R1:W-:Y:S01]  /*3630*/  UTCATOMSWS.AND URZ, UR5 ;  /* 0x0000000500ff79e3 */ /* 0x0003e20008000000 */
[----:B------:R-:W2:Y:S01]  /*3640*/  REDUX UR8, R0 ;  /* 0x00000000000873c4 */ /* 0x000ea20000000000 */
[----:B---3--:R-:W-:Y:S01]  /*3650*/  ISETP.EQ.U32.AND P0, PT, R2, UR4, PT ;  /* 0x0000000402007c0c */ /* 0x008fe2000bf02070 */
[----:B----4-:R-:W-:Y:S01]  /*3660*/  IMAD.U32 R2, RZ, RZ, UR7 ;  /* 0x00000007ff027e24 */ /* 0x010fe2000f8e00ff */
[----:B--2---:R-:W-:-:S11]  /*3670*/  MOV R3, UR8 ;  /* 0x0000000800037c02 */ /* 0x004fd60008000f00 */
[----:B------:R1:W-:Y:S04]  /*3680*/  @P0 ATOMS.AND RZ, [UR6+0x14], R3 ;  /* 0x00001403ffff098c */ /* 0x0003e8000a800006 */
[----:B------:R1:W-:Y:S01]  /*3690*/  @P0 ATOMS.AND RZ, [UR6+0x18], R2 ;  /* 0x00001802ffff098c */ /* 0x0003e2000a800006 */
[----:B------:R-:W-:Y:S05]  /*36a0*/  BRA `(.L_x_61) ;  /* 0x0000000000147947 */ /* 0x000fea0003800000 */
.L_x_60:
[----:B------:R-:W-:Y:S02]  /*36b0*/  MOV R2, 0x36d0 ;  /* 0x000036d000027802 */ /* 0x000fe40000000f00 */
[----:B-12--5:R-:W-:Y:S05]  /*36c0*/  CALL.REL.NOINC `($__internal_0_$__cuda_sm10x_tcgen05_guardrail_trap_col_being_dealloced_not_returned_by_alloc) ;  /* 0x000000c400587944 */ /* 0x026fea0003c00000 */
[----:B------:R-:W-:Y:S05]  /*36d0*/  BRA `(.L_x_61) ;  /* 0x0000000000087947 */ /* 0x000fea0003800000 */
.L_x_59:
[----:B------:R-:W-:Y:S02]  /*36e0*/  MOV R2, 0x3700 ;  /* 0x0000370000027802 */ /* 0x000fe40000000f00 */
[----:B-12--5:R-:W-:Y:S05]  /*36f0*/  CALL.REL.NOINC `($__internal_2_$__cuda_sm10x_tcgen05_guardrail_trap_unallocated_columns_being_dealloced) ;  /* 0x000000c400647944 */ /* 0x026fea0003c00000 */
.L_x_61:
[----:B------:R-:W-:Y:S01]  /*3700*/  NOP ;  /* 0x0000000000007918 */ /* 0x000fe20000000000 */
[----:B-1----:R-:W-:Y:S05]  /*3710*/  EXIT ;  /* 0x000000000000794d */ /* 0x002fea0003800000 */
.L_x_45:
[----:B------:R-:W-:-:S09]  /*3720*/  UISETP.NE.OR UP0, UPT, UR20, 0x3, !UP1 ;  /* 0x000000031400788c */ /* 0x000fd2000cf05670 */
[----:B------:R-:W-:Y:S05]  /*3730*/  BRA.U UP0, `(.L_x_62) ;  /* 0x00000029004c7547 */ /* 0x000fea000b800000 */
[----:B------:R-:W1:Y:S01]  /*3740*/  LDCU.64 UR4, c[0x0][0xa88] ;  /* 0x00015100ff0477ac */ /* 0x000e620008000a00 */
[----:B------:R-:W2:Y:S01]  /*3750*/  LDC.64 R12, c[0x0][0x348] ;  /* 0x0000d200ff0c7b82 */ /* 0x000ea20000000a00 */
[----:B------:R-:W-:Y:S01]  /*3760*/  R2UR UR54, R73 ;  /* 0x00000000493672ca */ /* 0x000fe200000e0000 */
[----:B------:R-:W-:Y:S01]  /*3770*/  HFMA2 R9, -RZ, RZ, 0, 0 ;  /* 0x00000000ff097431 */ /* 0x000fe200000001ff */
[----:B------:R-:W3:Y:S01]  /*3780*/  LDCU UR45, c[0x0][0x370] ;  /* 0x00006e00ff2d77ac */ /* 0x000ee20008000800 */
[----:B------:R-:W-:Y:S01]  /*3790*/  R2UR UR52, R78 ;  /* 0x000000004e3472ca */ /* 0x000fe200000e0000 */
[----:B------:R-:W-:Y:S01]  /*37a0*/  IMAD.MOV.U32 R11, RZ, RZ, 0x1 ;  /* 0x00000001ff0b7424 */ /* 0x000fe200078e00ff */
[----:B------:R-:W3:Y:S01]  /*37b0*/  LDCU.128 UR48, c[0x0][0xd10] ;  /* 0x0001a200ff3077ac */ /* 0x000ee20008000c00 */
[----:B------:R-:W-:Y:S02]  /*37c0*/  IMAD.MOV.U32 R10, RZ, RZ, RZ ;  /* 0x000000ffff0a7224 */ /* 0x000fe400078e00ff */
[----:B------:R-:W-:Y:S01]  /*37d0*/  IMAD.MOV.U32 R3, RZ, RZ, 0x4000 ;  /* 0x00004000ff037424 */ /* 0x000fe200078e00ff */
[----:B------:R-:W4:Y:S01]  /*37e0*/  LDCU UR41, c[0x0][0x374] ;  /* 0x00006e80ff2977ac */ /* 0x000f220008000800 */
[----:B------:R-:W4:Y:S01]  /*37f0*/  LDCU.64 UR42, c[0x0][0xa90] ;  /* 0x00015200ff2a77ac */ /* 0x000f220008000a00 */
[----:B-1----:R-:W-:Y:S01]  /*3800*/  UISETP.NE.U32.AND UP0, UPT, UR4, URZ, UPT ;  /* 0x000000ff0400728c */ /* 0x002fe2000bf05070 */
[----:B------:R-:W1:Y:S01]  /*3810*/  LDCU UR15, c[0x0][0xd0c] ;  /* 0x0001a180ff0f77ac */ /* 0x000e620008000800 */
[----:B------:R-:W1:Y:S01]  /*3820*/  LDCU UR55, c[0x0][0xd20] ;  /* 0x0001a400ff3777ac */ /* 0x000e620008000800 */
[----:B------:R-:W1:Y:S01]  /*3830*/  LDCU UR4, c[0x0][0xd30] ;  /* 0x0001a600ff0477ac */ /* 0x000e620008000800 */
[----:B------:R-:W-:-:S02]  /*3840*/  UISETP.NE.AND.EX UP6, UPT, UR5, URZ, UPT, UP0 ;  /* 0x000000ff0500728c */ /* 0x000fc4000bfc5300 */
[----:B------:R-:W-:Y:S02]  /*3850*/  UISETP.NE.AND UP0, UPT, UR20, 0x2, UPT ;  /* 0x000000021400788c */ /* 0x000fe4000bf05270 */
[----:B---3--:R-:W-:Y:S02]  /*3860*/  UIMAD.WIDE.U32 UR8, UR45, UR48, URZ ;  /* 0x000000302d0872a5 */ /* 0x008fe4000f8e00ff */
[----:B----4-:R-:W-:Y:S02]  /*3870*/  UIMAD.WIDE.U32 UR6, UR41, UR51, URZ ;  /* 0x00000033290672a5 */ /* 0x010fe4000f8e00ff */
[----:B------:R-:W-:Y:S02]  /*3880*/  USEL UR53, URZ, 0x1, UP0 ;  /* 0x00000001ff357887 */ /* 0x000fe40008000000 */
[----:B------:R-:W-:Y:S01]  /*3890*/  UISETP.NE.U32.AND UP0, UPT, UR42, URZ, UPT ;  /* 0x000000ff2a00728c */ /* 0x000fe2000bf05070 */
[----:B------:R-:W-:Y:S01]  /*38a0*/  UMOV UR32, 0x400 ;  /* 0x0000040000207882 */ /* 0x000fe20000000000 */
[----:B------:R-:W-:Y:S01]  /*38b0*/  UMOV UR5, UR9 ;  /* 0x0000000900057c82 */ /* 0x000fe20008000000 */
[----:B------:R-:W-:Y:S01]  /*38c0*/  UMOV UR6, UR7 ;  /* 0x0000000700067c82 */ /* 0x000fe20008000000 */
[----:B------:R-:W-:-:S02]  /*38d0*/  UISETP.GE.AND UP4, UPT, UR44, 0x1, UPT ;  /* 0x000000012c00788c */ /* 0x000fc4000bf86270 */
[----:B------:R-:W-:Y:S02]  /*38e0*/  UISETP.NE.AND UP3, UPT, UR44, 0x1, UPT ;  /* 0x000000012c00788c */ /* 0x000fe4000bf65270 */
[----:B------:R-:W-:Y:S01]  /*38f0*/  UISETP.NE.AND.EX UP5, UPT, UR43, URZ, UPT, UP0 ;  /* 0x000000ff2b00728c */ /* 0x000fe2000bfa5300 */
[----:B------:R-:W-:Y:S01]  /*3900*/  UMOV UR29, URZ ;  /* 0x000000ff001d7c82 */ /* 0x000fe20008000000 */
[----:B------:R-:W-:Y:S01]  /*3910*/  UMOV UR35, URZ ;  /* 0x000000ff00237c82 */ /* 0x000fe20008000000 */
[----:B------:R-:W-:Y:S01]  /*3920*/  UPLOP3.LUT UP1, UPT, UPT, UPT, UPT, 0x40, 0x4 ;  /* 0x000000000004789c */ /* 0x000fe20003f2e870 */
[----:B------:R-:W3:Y:S01]  /*3930*/  LDCU.64 UR22, c[0x0][0xd28] ;  /* 0x0001a500ff1677ac */ /* 0x000ee20008000a00 */
[----:B------:R-:W-:Y:S02]  /*3940*/  ULEA UR32, UR37, UR32, 0x18 ;  /* 0x0000002025207291 */ /* 0x000fe4000f8ec0ff */
[----:B-1----:R-:W-:Y:S02]  /*3950*/  UISETP.NE.AND UP3, UPT, UR15, 0x1, UPT ;  /* 0x000000010f00788c */ /* 0x002fe4000bf65270 */
[----:B------:R-:W-:-:S02]  /*3960*/  USHF.R.U32.HI UR47, URZ, UR49, UR5 ;  /* 0x00000031ff2f7299 */ /* 0x000fc40008011605 */
[----:B------:R-:W-:Y:S02]  /*3970*/  USHF.R.U32.HI UR46, URZ, UR55, UR6 ;  /* 0x00000037ff2e7299 */ /* 0x000fe40008011606 */
[----:B------:R-:W-:Y:S02]  /*3980*/  UISETP.NE.AND UP0, UPT, UR50, 0x1, UPT ;  /* 0x000000013200788c */ /* 0x000fe4000bf05270 */
[----:B--2---:R-:W-:-:S11]  /*3990*/  UISETP.NE.AND UP4, UPT, UR4, 0x1, UPT ;  /* 0x000000010400788c */ /* 0x004fd6000bf85270 */
.L_x_77:
[C---:B------:R-:W-:Y:S02]  /*39a0*/  LEA R8, R10.reuse, UR32, 0x3 ;  /* 0x000000200a087c11 */ /* 0x040fe4000f8e18ff */
[----:B------:R-:W-:Y:S02]  /*39b0*/  SHF.L.U32 R5, R9, 0x1f, RZ ;  /* 0x0000001f09057819 */ /* 0x000fe400000006ff */
[----:B------:R-:W-:Y:S02]  /*39c0*/  LEA R6, R10, UR32, 0x4 ;  /* 0x000000200a067c11 */ /* 0x000fe4000f8e20ff */
[----:B------:R-:W1:Y:S02]  /*39d0*/  SYNCS.PHASECHK.TRANS64.TRYWAIT P0, [R8+URZ+0x80], R5 ;  /* 0x00008005080075a7 */ /* 0x000e6400080011ff */
[----:B-12---:R-:W-:Y:S05]  /*39e0*/  @!P0 BRA `(.L_x_63) ;  /* 0x000000b800a88947 */ /* 0x006fea0003800000 */
.L_x_195:
[----:B-1----:R-:W1:Y:S01]  /*39f0*/  LDS.128 R4, [R6+0xe0] ;  /* 0x0000e00006047984 */ /* 0x002e620000000c00 */
[----:B------:R-:W-:Y:S01]  /*3a00*/  UISETP.GE.AND UP0, UPT, UR44, 0x1, UPT ;  /* 0x000000012c00788c */ /* 0x000fe2000bf06270 */
[----:B------:R-:W-:Y:S01]  /*3a10*/  @!PT LDS RZ, [RZ] ;  /* 0x00000000fffff984 */ /* 0x000fe20000000800 */
[----:B------:R-:W-:Y:S01]  /*3a20*/  @!PT LDS RZ, [RZ] ;  /* 0x00000000fffff984 */ /* 0x000fe20000000800 */
[----:B------:R-:W-:Y:S01]  /*3a30*/  @!PT LDS RZ, [RZ] ;  /* 0x00000000fffff984 */ /* 0x000fe20000000800 */
[----:B------:R-:W-:Y:S01]  /*3a40*/  @!PT LDS RZ, [RZ] ;  /* 0x00000000fffff984 */ /* 0x000fe20000000800 */
[----:B------:R2:W-:Y:S06]  /*3a50*/  MEMBAR.ALL.CTA ;  /* 0x0000000000007992 */ /* 0x0005ec0000008000 */
[----:B--2---:R-:W2:Y:S01]  /*3a60*/  FENCE.VIEW.ASYNC.S ;  /* 0x00000000000073c6 */ /* 0x004ea20000000000 */
[----:B-1----:R-:W-:Y:S11]  /*3a70*/  LOP3.LUT P0, RZ, R6, 0x1, RZ, 0xc0, !PT ;  /* 0x0000000106ff7812 */ /* 0x002ff6000780c0ff */
[----:B------:R-:W-:Y:S02]  /*3a80*/  @!UPT UIADD3 URZ, UPT, UPT, URZ, URZ, URZ ;  /* 0x000000fffffff290 */ /* 0x000fe4000fffe0ff */
[----:B--2---:R-:W-:Y:S01]  /*3a90*/  VOTEU.ANY UP3, P0 ;  /* 0x0000000000ff7886 */ /* 0x004fe20000060100 */
[----:B------:R-:W-:Y:S11]  /*3aa0*/  PLOP3.LUT P0, PT, PT, PT, UP3, 0x80, 0x8 ;  /* 0x000000000008781c */ /* 0x000ff60003f0f038 */
[----:B------:R-:W-:Y:S02]  /*3ab0*/  @!UPT UIADD3 URZ, UPT, UPT, URZ, URZ, URZ ;  /* 0x000000fffffff290 */ /* 0x000fe4000fffe0ff */
[----:B------:R-:W-:Y:S02]  /*3ac0*/  @P0 SHF.R.U32.HI R0, RZ, 0x10, R5 ;  /* 0x00000010ff000819 */ /* 0x000fe40000011605 */
[----:B------:R-:W-:Y:S02]  /*3ad0*/  @P0 MOV R2, R4 ;  /* 0x0000000400020202 */ /* 0x000fe40000000f00 */
[----:B------:R-:W-:Y:S01]  /*3ae0*/  @P0 R2UR UR4, R0 ;  /* 0x00000000000402ca */ /* 0x000fe200000e0000 */
[----:B------:R-:W-:Y:S01]  /*3af0*/  VIADD R0, R8, 0x90 ;  /* 0x0000009008007836 */ /* 0x000fe20000000000 */
[----:B------:R-:W-:Y:S02]  /*3b00*/  @P0 LOP3.LUT R4, R5, 0xffff, RZ, 0xc0, !PT ;  /* 0x0000ffff05040812 */ /* 0x000fe400078ec0ff */
[----:B------:R-:W-:Y:S02]  /*3b10*/  @P0 R2UR UR6, R2 ;  /* 0x00000000020602ca */ /* 0x000fe400000e0000 */
[----:B------:R-:W-:Y:S02]  /*3b20*/  PRMT R0, RZ, 0x654, R0 ;  /* 0x00000654ff007816 */ /* 0x000fe40000000000 */
[----:B------:R-:W-:Y:S02]  /*3b30*/  @P0 R2UR UR5, R4 ;  /* 0x00000000040502ca */ /* 0x000fe400000e0000 */
[----:B------:R1:W-:Y:S03]  /*3b40*/  SYNCS.ARRIVE.TRANS64.RED.A1T0 RZ, [R0+URZ], RZ ;  /* 0x000000ff00ff79a7 */ /* 0x0003e600081004ff */
[----:B------:R-:W-:Y:S04]  /*3b50*/  @UP3 UMOV UR40, UR4 ;  /* 0x0000000400283c82 */ /* 0x000fe80008000000 */
[----:B------:R-:W-:Y:S04]  /*3b60*/  @UP3 UMOV UR14, UR6 ;  /* 0x00000006000e3c82 */ /* 0x000fe80008000000 */
[----:B------:R-:W-:Y:S01]  /*3b70*/  @UP3 UMOV UR13, UR5 ;  /* 0x00000005000d3c82 */ /* 0x000fe20008000000 */
[----:B------:R-:W-:Y:S05]  /*3b80*/  BRA.U !UP0, `(.L_x_64) ;  /* 0x0000000108c07547 */ /* 0x000fea000b800000 */
[----:B------:R-:W-:Y:S02]  /*3b90*/  UIMAD.WIDE.U32 UR8, UR13, UR51, URZ ;  /* 0x000000330d0872a5 */ /* 0x000fe4000f8e00ff */
[----:B------:R-:W-:Y:S02]  /*3ba0*/  UP2UR UR10, UPR, URZ, 0x4 ;  /* 0x00000004ff0a7883 */ /* 0x000fe40008000000 */
[----:B------:R-:W-:Y:S02]  /*3bb0*/  UISETP.NE.AND UP2, UPT, UR50, 0x1, UPT ;  /* 0x000000013200788c */ /* 0x000fe4000bf45270 */
[----:B------:R-:W-:Y:S02]  /*3bc0*/  UIMAD.WIDE.U32 UR16, UR14, UR48, URZ ;  /* 0x000000300e1072a5 */ /* 0x000fe4000f8e00ff */
[----:B------:R-:W-:Y:S02]  /*3bd0*/  USEL UR4, UR41, UR46, !UP2 ;  /* 0x0000002e29047287 */ /* 0x000fe4000d000000 */
[----:B------:R-:W-:Y:S02]  /*3be0*/  UISETP.NE.AND UP0, UPT, UR15, 0x1, UPT ;  /* 0x000000010f00788c */ /* 0x000fe4000bf05270 */
[----:B------:R-:W-:Y:S02]  /*3bf0*/  UP2UR UR24, UPR, URZ, 0x2 ;  /* 0x00000002ff187883 */ /* 0x000fe40008000000 */
[----:B------:R-:W-:Y:S02]  /*3c00*/  UISETP.NE.AND UP1, UPT, UR44, 0x1, UPT ;  /* 0x000000012c00788c */ /* 0x000fe4000bf25270 */
[----:B---3--:R-:W-:Y:S02]  /*3c10*/  UIMAD.WIDE.U32 UR18, UR4, UR22, URZ ;  /* 0x00000016041272a5 */ /* 0x008fe4000f8e00ff */
[----:B------:R-:W-:Y:S01]  /*3c20*/  USEL UR7, UR45, UR47, !UP0 ;  /* 0x0000002f2d077287 */ /* 0x000fe2000c000000 */
[----:B------:R-:W-:Y:S02]  /*3c30*/  UMOV UR5, UR9 ;  /* 0x0000000900057c82 */ /* 0x000fe40008000000 */
[----:B------:R-:W-:Y:S02]  /*3c40*/  USHF.R.U32.HI UR6, URZ, UR55, UR5 ;  /* 0x00000037ff067299 */ /* 0x000fe40008011605 */
[----:B------:R-:W-:Y:S02]  /*3c50*/  UIMAD.WIDE.U32 UR20, UR7, UR22, URZ ;  /* 0x00000016071472a5 */ /* 0x000fe4000f8e00ff */
[----:B------:R-:W-:Y:S02]  /*3c60*/  USEL UR6, UR13, UR6, !UP2 ;  /* 0x000000060d067287 */ /* 0x000fe4000d000000 */
[----:B------:R-:W-:Y:S01]  /*3c70*/  UISETP.NE.AND UP2, UPT, UR10, URZ, UPT ;  /* 0x000000ff0a00728c */ /* 0x000fe2000bf45270 */
[----:B------:R-:W-:Y:S01]  /*3c80*/  UMOV UR5, UR17 ;  /* 0x0000001100057c82 */ /* 0x000fe20008000000 */
[----:B------:R-:W-:Y:S02]  /*3c90*/  UIMAD.WIDE.U32 UR16, UR6, UR22, URZ ;  /* 0x00000016061072a5 */ /* 0x000fe4000f8e00ff */
[----:B------:R-:W-:Y:S03]  /*3ca0*/  USHF.R.U32.HI UR8, URZ, UR49, UR5 ;  /* 0x00000031ff087299 */ /* 0x000fe60008011605 */
[----:B------:R-:W-:Y:S02]  /*3cb0*/  UMOV UR5, UR19 ;  /* 0x0000001300057c82 */ /* 0x000fe40008000000 */
[----:B------:R-:W-:Y:S03]  /*3cc0*/  @UP1 USHF.R.U32.HI UR4, URZ, UR23, UR5 ;  /* 0x00000017ff041299 */ /* 0x000fe60008011605 */
[----:B------:R-:W-:Y:S01]  /*3cd0*/  UMOV UR5, UR21 ;  /* 0x0000001500057c82 */ /* 0x000fe20008000000 */
[----:B------:R-:W-:Y:S02]  /*3ce0*/  UIMAD UR4, UR44, UR4, URZ ;  /* 0x000000042c0472a4 */ /* 0x000fe4000f8e02ff */
[----:B------:R-:W-:Y:S02]  /*3cf0*/  @UP1 USHF.R.U32.HI UR7, URZ, UR23, UR5 ;  /* 0x00000017ff071299 */ /* 0x000fe40008011605 */
[----:B------:R-:W-:Y:S02]  /*3d00*/  USEL UR5, UR14, UR8, !UP0 ;  /* 0x000000080e057287 */ /* 0x000fe4000c000000 */
[----:B------:R-:W-:Y:S02]  /*3d10*/  UIMAD UR8, UR44, UR7, URZ ;  /* 0x000000072c0872a4 */ /* 0x000fe4000f8e02ff */
[----:B------:R-:W-:Y:S03]  /*3d20*/  UISETP.GE.AND UP0, UPT, UR6, UR4, UPT ;  /* 0x000000040600728c */ /* 0x000fe6000bf06270 */
[----:B------:R-:W-:Y:S01]  /*3d30*/  UMOV UR4, UR17 ;  /* 0x0000001100047c82 */ /* 0x000fe20008000000 */
[----:B------:R-:W-:Y:S02]  /*3d40*/  UISETP.GE.OR UP0, UPT, UR5, UR8, UP0 ;  /* 0x000000080500728c */ /* 0x000fe40008706670 */
[----:B------:R-:W-:Y:S02]  /*3d50*/  USHF.R.U32.HI UR4, URZ, UR23, UR4 ;  /* 0x00000017ff047299 */ /* 0x000fe40008011604 */
[----:B------:R-:W-:Y:S02]  /*3d60*/  UIMAD.WIDE.U32 UR8, UR5, UR22, URZ ;  /* 0x00000016050872a5 */ /* 0x000fe4000f8e00ff */
[----:B------:R-:W-:Y:S04]  /*3d70*/  USEL UR10, UR6, UR4, !UP1 ;  /* 0x00000004060a7287 */ /* 0x000fe8000c800000 */
[----:B------:R-:W-:Y:S01]  /*3d80*/  UIADD3 UR12, UPT, UPT, -UR10, URZ, URZ ;  /* 0x000000ff0a0c7290 */ /* 0x000fe2000fffe1ff */
[----:B------:R-:W-:Y:S02]  /*3d90*/  @!UP0 UMOV UR4, UR9 ;  /* 0x0000000900048c82 */ /* 0x000fe40008000000 */
[----:B------:R-:W-:Y:S02]  /*3da0*/  @!UP0 USHF.R.U32.HI UR4, URZ, UR23, UR4 ;  /* 0x00000017ff048299 */ /* 0x000fe40008011604 */
[----:B------:R-:W-:Y:S02]  /*3db0*/  UIMAD UR8, UR44, UR12, UR6 ;  /* 0x0000000c2c0872a4 */ /* 0x000fe4000f8e0206 */
[----:B------:R-:W-:Y:S02]  /*3dc0*/  @!UP0 USEL UR4, UR5, UR4, !UP1 ;  /* 0x0000000405048287 */ /* 0x000fe4000c800000 */
[----:B------:R-:W-:Y:S02]  /*3dd0*/  UISETP.NE.AND UP1, UPT, UR24, URZ, UPT ;  /* 0x000000ff1800728c */ /* 0x000fe4000bf25270 */
[----:B------:R-:W-:Y:S02]  /*3de0*/  @!UP0 UIMAD UR7, UR7, UR8, UR4 ;  /* 0x00000008070782a4 */ /* 0x000fe4000f8e0204 */
[----:B------:R-:W-:Y:S02]  /*3df0*/  @!UP0 UIADD3 UR9, UPT, UPT, UR10, -UR4, URZ ;  /* 0x800000040a098290 */ /* 0x000fe4000fffe0ff */
[----:B------:R-:W-:Y:S02]  /*3e00*/  UIADD3 UR8, UPT, UPT, -UR6, URZ, URZ ;  /* 0x000000ff06087290 */ /* 0x000fe4000fffe1ff */
[----:B------:R-:W-:Y:S02]  /*3e10*/  UIADD3 UR4, UPT, UPT, -UR5, URZ, URZ ;  /* 0x000000ff05047290 */ /* 0x000fe4000fffe1ff */
[----:B------:R-:W-:Y:S03]  /*3e20*/  @!UP0 UIMAD UR6, UR9, UR44, UR5 ;  /* 0x0000002c090682a4 */ /* 0x000fe6000f8e0205 */
[----:B------:R-:W-:Y:S01]  /*3e30*/  @!UP0 UMOV UR5, UR7 ;  /* 0x0000000700058c82 */ /* 0x000fe20008000000 */
[----:B------:R-:W-:Y:S02]  /*3e40*/  UIMAD UR7, UR15, UR4, UR14 ;  /* 0x000000040f0772a4 */ /* 0x000fe4000f8e020e */
[----:B------:R-:W-:Y:S02]  /*3e50*/  UIMAD UR4, UR50, UR8, UR13 ;  /* 0x00000008320472a4 */ /* 0x000fe4000f8e020d */
[----:B------:R-:W-:Y:S02]  /*3e60*/  UIMAD UR14, UR5, UR15, UR7 ;  /* 0x0000000f050e72a4 */ /* 0x000fe4000f8e0207 */
[----:B------:R-:W-:Y:S11]  /*3e70*/  UIMAD UR13, UR6, UR50, UR4 ;  /* 0x00000032060d72a4 */ /* 0x000ff6000f8e0204 */
[----:B------:R-:W-:Y:S01]  /*3e80*/  @!UPT UIADD3 URZ, UPT, UPT, URZ, URZ, URZ ;  /* 0x000000fffffff290 */ /* 0x000fe2000fffe0ff */
.L_x_64:
[----:B------:R-:W2:Y:S01]  /*3e90*/  @!UP4 LDCU.128 UR16, c[0x0][0xd10] ;  /* 0x0001a200ff10c7ac */ /* 0x000ea20008000c00 */
[----:B------:R-:W-:Y:S04]  /*3ea0*/  ISETP.NE.U32.AND P1, PT, RZ, UR42, PT ;  /* 0x0000002aff007c0c */ /* 0x000fe8000bf25070 */
[----:B------:R-:W-:Y:S01]  /*3eb0*/  ISETP.NE.AND.EX P1, PT, RZ, UR43, PT, P1 ;  /* 0x0000002bff007c0c */ /* 0x000fe2000bf25310 */
[----:B------:R-:W4:Y:S01]  /*3ec0*/  @!UP4 LDCU UR5, c[0x0][0xd0c] ;  /* 0x0001a180ff05c7ac */ /* 0x000f220008000800 */
[----:B------:R-:W-:Y:S02]  /*3ed0*/  USHF.L.U32 UR33, UR25, 0x8, URZ ;  /* 0x0000000819217899 */ /* 0x000fe400080006ff */
[----:B------:R-:W-:Y:S02]  /*3ee0*/  USHF.L.U32 UR26, UR11, 0x7, URZ ;  /* 0x000000070b1a7899 */ /* 0x000fe400080006ff */
[----:B--2---:R-:W-:Y:S07]  /*3ef0*/  UIMAD.WIDE.U32 UR6, UR14, UR16, URZ ;  /* 0x000000100e0672a5 */ /* 0x004fee000f8e00ff */
[----:B------:R-:W-:Y:S01]  /*3f00*/  @!UP4 UMOV UR4, UR7 ;  /* 0x000000070004cc82 */ /* 0x000fe20008000000 */
[----:B----4-:R-:W-:Y:S02]  /*3f10*/  @!UP4 UISETP.NE.AND UP0, UPT, UR5, 0x1, UPT ;  /* 0x000000010500c88c */ /* 0x010fe4000bf05270 */
[----:B------:R-:W-:Y:S02]  /*3f20*/  @!UP4 USHF.R.U32.HI UR4, URZ, UR17, UR4 ;  /* 0x00000011ff04c299 */ /* 0x000fe40008011604 */
[----:B------:R-:W-:Y:S02]  /*3f30*/  UIMAD.WIDE.U32 UR6, UR13, UR19, URZ ;  /* 0x000000130d0672a5 */ /* 0x000fe4000f8e00ff */
[----:B------:R-:W-:Y:S02]  /*3f40*/  @!UP4 USEL UR8, UR14, UR4, !UP0 ;  /* 0x000000040e08c287 */ /* 0x000fe4000c000000 */
[----:B------:R-:W-:Y:S03]  /*3f50*/  @!UP4 UISETP.NE.AND UP0, UPT, UR18, 0x1, UPT ;  /* 0x000000011200c88c */ /* 0x000fe6000bf05270 */
[----:B------:R-:W-:Y:S02]  /*3f60*/  @!UP4 UMOV UR6, UR7 ;  /* 0x000000070006cc82 */ /* 0x000fe40008000000 */
[----:B------:R-:W2:Y:S02]  /*3f70*/  @!UP4 LDCU UR4, c[0x0][0xd20] ;  /* 0x0001a400ff04c7ac */ /* 0x000ea40008000800 */
[----:B--2---:R-:W-:Y:S04]  /*3f80*/  @!UP4 USHF.R.U32.HI UR6, URZ, UR4, UR6 ;  /* 0x00000004ff06c299 */ /* 0x004fe80008011606 */
[----:B------:R-:W-:Y:S04]  /*3f90*/  @!UP4 USEL UR6, UR13, UR6, !UP0 ;  /* 0x000000060d06c287 */ /* 0x000fe8000c000000 */
[----:B------:R-:W-:Y:S02]  /*3fa0*/  @!UP4 UIADD3 UR4, UPT, UPT, -UR8, UR6, URZ ;  /* 0x000000060804c290 */ /* 0x000fe4000fffe1ff */
[----:B------:R-:W-:Y:S02]  /*3fb0*/  @!UP4 UIADD3 UR6, UPT, UPT, UR8, -UR6, URZ ;  /* 0x800000060806c290 */ /* 0x000fe4000fffe0ff */
[----:B------:R-:W-:Y:S02]  /*3fc0*/  @!UP4 UIMAD UR14, UR4, UR5, UR14 ;  /* 0x00000005040ec2a4 */ /* 0x000fe4000f8e020e */
[----:B------:R-:W-:Y:S01]  /*3fd0*/  @!UP4 UIMAD UR13, UR6, UR18, UR13 ;  /* 0x00000012060dc2a4 */ /* 0x000fe2000f8e020d */
[----:B------:R-:W-:Y:S11]  /*3fe0*/  BRA.U UP1, `(.L_x_65) ;  /* 0x0000000101107547 */ /* 0x000ff6000b800000 */
[----:B-1----:R-:W-:Y:S04]  /*3ff0*/  MOV R0, UR53 ;  /* 0x0000003500007c02 */ /* 0x002fe80008000f00 */
[----:B------:R-:W-:Y:S04]  /*4000*/  SHF.L.U32 R5, R0, 0x1f, RZ ;  /* 0x0000001f00057819 */ /* 0x000fe800000006ff */
[----:B------:R-:W1:Y:S02]  /*4010*/  SYNCS.PHASECHK.TRANS64.TRYWAIT P0, [UR32+0x78], R5 ;  /* 0x00007805ff0075a7 */ /* 0x000e640008001120 */
[----:B-1----:R-:W-:Y:S05]  /*4020*/  @!P0 BRA `(.L_x_66) ;  /* 0x000000b4002c8947 */ /* 0x002fea0003800000 */
.L_x_65:
[----:B------:R-:W-:Y:S05]  /*4030*/  BRA.U !UP5, `(.L_x_67) ;  /* 0x000000010d387547 */ /* 0x000fea000b800000 */
[----:B------:R-:W-:Y:S01]  /*4040*/  UPLOP3.LUT UP2, UPT, UPT, UPT, UP6, 0x80, 0x8 ;  /* 0x000000000008789c */ /* 0x000fe20003f4f060 */
[----:B-1----:R-:W-:Y:S01]  /*4050*/  HFMA2 R0, -RZ, RZ, 0, 5.9604644775390625e-08 ;  /* 0x00000001ff007431 */ /* 0x002fe200000001ff */
[----:B------:R-:W1:Y:S01]  /*4060*/  LDCU.64 UR8, c[0x0][0x358] ;  /* 0x00006b00ff0877ac */ /* 0x000e620008000a00 */
[----:B------:R-:W-:Y:S03]  /*4070*/  IMAD.MOV.U32 R79, RZ, RZ, 0x1 ;  /* 0x00000001ff4f7424 */ /* 0x000fe600078e00ff */
[----:B------:R-:W-:Y:S05]  /*4080*/  PLOP3.LUT P0, PT, PT, PT, UP2, 0x80, 0x8 ;  /* 0x000000000008781c */ /* 0x000fea0003f0f028 */
[----:B------:R-:W2:Y:S01]  /*4090*/  @UP2 LDCU.64 UR4, c[0x0][0xa88] ;  /* 0x00015100ff0427ac */ /* 0x000ea20008000a00 */
[----:B------:R-:W-:Y:S07]  /*40a0*/  @UP2 UIMAD UR6, UR36, UR42, URZ ;  /* 0x0000002a240622a4 */ /* 0x000fee000f8e02ff */
[----:B------:R-:W-:Y:S01]  /*40b0*/  @!P0 PRMT R79, R0, 0x7610, R79 ;  /* 0x00007610004f8816 */ /* 0x000fe2000000004f */
[----:B--2---:R-:W-:Y:S06]  /*40c0*/  @UP2 UIMAD.WIDE UR4, UR6, 0x4, UR4 ;  /* 0x00000004060428a5 */ /* 0x004fec000f8e0204 */
[----:B------:R-:W-:Y:S01]  /*40d0*/  IMAD.U32 R4, RZ, RZ, UR4 ;  /* 0x00000004ff047e24 */ /* 0x000fe2000f8e00ff */
[----:B------:R-:W-:Y:S04]  /*40e0*/  MOV R5, UR5 ;  /* 0x0000000500057c02 */ /* 0x000fe80008000f00 */
[----:B------:R-:W2:Y:S01]  /*40f0*/  @!UP2 LDCU UR4, c[0x0][0xa80] ;  /* 0x00015000ff04a7ac */ /* 0x000ea20008000800 */
[----:B-1---5:R4:W5:Y:S02]  /*4100*/  @P0 LDG.E R41, desc[UR8][R4.64] ;  /* 0x0000000804290981 */ /* 0x022964000c1e1900 */
[----:B--2-4-:R-:W-:Y:S07]  /*4110*/  @!P0 IMAD.U32 R41, RZ, RZ, UR4 ;  /* 0x00000004ff298e24 */ /* 0x014fee000f8e00ff */
.L_x_67:
[----:B-----5:R-:W-:Y:S01]  /*4120*/  @!P1 FSETP.EQ.AND P0, PT, R41, RZ, PT ;  /* 0x000000ff2900920b */ /* 0x020fe20003f02000 */
[----:B------:R-:W-:Y:S01]  /*4130*/  @!UPT UIADD3 URZ, UPT, UPT, URZ, URZ, URZ ;  /* 0x000000fffffff290 */ /* 0x000fe2000fffe0ff */
[----:B------:R-:W-:Y:S11]  /*4140*/  @!P1 BRA `(.L_x_68) ;  /* 0x0000000000149947 */ /* 0x000ff60003800000 */
[----:B------:R-:W-:Y:S02]  /*4150*/  LOP3.LUT P1, RZ, R79, 0xff, RZ, 0xc0, !PT ;  /* 0x000000ff4fff7812 */ /* 0x000fe4000782c0ff */
[----:B------:R-:W-:Y:S04]  /*4160*/  PLOP3.LUT P0, PT, PT, PT, UP2, 0x80, 0x8 ;  /* 0x000000000008781c */ /* 0x000fe80003f0f028 */
[----:B------:R-:W-:Y:S07]  /*4170*/  PLOP3.LUT P0, PT, P0, PT, PT, 0x8, 0x80 ;  /* 0x000000000080781c */ /* 0x000fee000070e170 */
[----:B------:R-:W-:Y:S11]  /*4180*/  @P1 FSETP.EQ.AND P0, PT, R41, RZ, PT ;  /* 0x000000ff2900120b */ /* 0x000ff60003f02000 */
[----:B------:R-:W-:Y:S02]  /*4190*/  @!UPT UIADD3 URZ, UPT, UPT, URZ, URZ, URZ ;  /* 0x000000fffffff290 */ /* 0x000fe4000fffe0ff */
.L_x_68:
[----:B------:R-:W-:Y:S01]  /*41a0*/  ULEA UR16, UR29, UR32, 0x3 ;  /* 0x000000201d107291 */ /* 0x000fe2000f8e18ff */
[----:B-1----:R-:W-:Y:S02]  /*41b0*/  SHF.L.U32 R5, R11, 0x1f, RZ ;  /* 0x0000001f0b057819 */ /* 0x002fe400000006ff */
[----:B------:R-:W-:Y:S01]  /*41c0*/  ELECT P1, URZ, PT ;  /* 0x0000000000ff782f */ /* 0x000fe20003820000 */
[----:B------:R-:W-:Y:S03]  /*41d0*/  ULOP3.LUT UR34, UR35, 0x1, URZ, 0xc0, !UPT ;  /* 0x0000000123227892 */ /* 0x000fe6000f8ec0ff */
[----:B------:R-:W-:Y:S02]  /*41e0*/  PLOP3.LUT P1, PT, P0, P1, PT, 0xf2, 0x2f ;  /* 0x00000000002f781c */ /* 0x000fe40000723e72 */
[----:B------:R-:W1:Y:S11]  /*41f0*/  SYNCS.PHASECHK.TRANS64.TRYWAIT P2, [UR16+0x58], R5 ;  /* 0x00005805ff0075a7 */ /* 0x000e760008041110 */
[----:B------:R-:W-:Y:S05]  /*4200*/  @!P1 IADD3 R4, P0, PT, R12, 0x780, RZ ;  /* 0x000007800c049810 */ /* 0x000fea0007f1e0ff */
[----:B------:R-:W-:Y:S01]  /*4210*/  @!P1 IMAD.X R2, RZ, RZ, R13, P0 ;  /* 0x000000ffff029224 */ /* 0x000fe200000e060d */
[----:B-1----:R-:W-:Y:S07]  /*4220*/  @!P2 BRA `(.L_x_69) ;  /* 0x000000b000c4a947 */ /* 0x002fee0003800000 */
.L_x_198:
[----:B------:R-:W-:Y:S01]  /*4230*/  UIADD3 UR25, UPT, UPT, UR16, 0x40, URZ ;  /* 0x0000004010197890 */ /* 0x000fe2000fffe0ff */
[----:B------:R-:W-:Y:S01]  /*4240*/  @!P1 R2UR UR5, R4 ;  /* 0x00000000040592ca */ /* 0x000fe200000e0000 */
[----:B------:R-:W-:Y:S01]  /*4250*/  UMOV UR8, 0x0 ;  /* 0x0000000000087882 */ /* 0x000fe20000000000 */
[----:B------:R-:W-:Y:S01]  /*4260*/  @!P1 R2UR UR4, R2 ;  /* 0x00000000020492ca */ /* 0x000fe200000e0000 */
[----:B------:R-:W-:Y:S01]  /*4270*/  UMOV UR18, 0x0 ;  /* 0x0000000000127882 */ /* 0x000fe20000000000 */
[----:B------:R-:W-:Y:S01]  /*4280*/  ISETP.NE.AND P0, PT, RZ, UR34, !P1 ;  /* 0x00000022ff007c0c */ /* 0x000fe2000cf05270 */
[----:B------:R-:W-:Y:S01]  /*4290*/  VOTEU.ALL UP1, P1 ;  /* 0x0000000000ff7886 */ /* 0x000fe20000820000 */
[----:B------:R-:W-:Y:S01]  /*42a0*/  UMOV UR9, 0x10000000 ;  /* 0x1000000000097882 */ /* 0x000fe20000000000 */
[----:B------:R-:W-:Y:S01]  /*42b0*/  UMOV UR28, UR36 ;  /* 0x00000024001c7c82 */ /* 0x000fe20008000000 */
[----:B------:R-:W-:Y:S01]  /*42c0*/  VOTEU.ALL UP0, P1 ;  /* 0x0000000000ff7886 */ /* 0x000fe20000800000 */
[----:B------:R-:W-:Y:S01]  /*42d0*/  UMOV UR19, 0x10000000 ;  /* 0x1000000000137882 */ /* 0x000fe20000000000 */
[----:B------:R-:W-:Y:S03]  /*42e0*/  UMOV UR12, UR36 ;  /* 0x00000024000c7c82 */ /* 0x000fe60008000000 */
[----:B------:R-:W-:Y:S01]  /*42f0*/  @!UP0 UIADD3 UR6, UPT, UPT, UR33, 0xe0, URZ ;  /* 0x000000e021068890 */ /* 0x000fe2000fffe0ff */
[----:B------:R-:W-:Y:S01]  /*4300*/  IMAD.U32 R4, RZ, RZ, UR5 ;  /* 0x00000005ff047e24 */ /* 0x000fe2000f8e00ff */
[----:B------:R-:W-:Y:S01]  /*4310*/  @!UP0 UIADD3 UR10, UPT, UPT, UR26, 0x20, URZ ;  /* 0x000000201a0a8890 */ /* 0x000fe2000fffe0ff */
[----:B-1----:R-:W-:Y:S01]  /*4320*/  IMAD.U32 R5, RZ, RZ, UR4 ;  /* 0x00000004ff057e24 */ /* 0x002fe2000f8e00ff */
[----:B------:R-:W-:Y:S02]  /*4330*/  @!UP0 ULEA UR4, UR29, UR32, 0xe ;  /* 0x000000201d048291 */ /* 0x000fe4000f8e70ff */
[----:B------:R-:W-:Y:S01]  /*4340*/  @!P1 IMAD.U32 R0, RZ, RZ, UR6 ;  /* 0x00000006ff009e24 */ /* 0x000fe2000f8e00ff */
[----:B------:R-:W-:Y:S01]  /*4350*/  @!P1 R2UR UR6, R4 ;  /* 0x00000000040692ca */ /* 0x000fe200000e0000 */
[----:B------:R-:W-:Y:S01]  /*4360*/  @P0 IMAD R0, RZ, RZ, UR33 ;  /* 0x00000021ff000e24 */ /* 0x000fe2000f8e02ff */
[----:B------:R-:W-:Y:S01]  /*4370*/  @!P1 R2UR UR7, R5 ;  /* 0x00000000050792ca */ /* 0x000fe200000e0000 */
[----:B------:R-:W-:Y:S01]  /*4380*/  @!UP0 UIADD3 UR24, UPT, UPT, UR4, 0x200, URZ ;  /* 0x0000020004188890 */ /* 0x000fe2000fffe0ff */
[----:B------:R-:W-:Y:S01]  /*4390*/  PLOP3.LUT P0, PT, P1, PT, PT, 0x8, 0x80 ;  /* 0x000000000080781c */ /* 0x000fe20000f0e170 */
[----:B------:R-:W-:Y:S11]  /*43a0*/  UMOV UR5, 0x10000000 ;  /* 0x1000000000057882 */ /* 0x000ff60000000000 */
[----:B------:R-:W-:Y:S01]  /*43b0*/  @!UPT UIADD3 URZ, UPT, UPT, URZ, URZ, URZ ;  /* 0x000000fffffff290 */ /* 0x000fe2000fffe0ff */
[C---:B------:R-:W-:Y:S02]  /*43c0*/  @P0 R2UR.BROADCAST UR27, R0.reuse ;  /* 0x00000000001b02ca */ /* 0x040fe400008e0000 */
[----:B------:R-:W-:Y:S11]  /*43d0*/  PLOP3.LUT P0, PT, P1, PT, PT, 0x8, 0x80 ;  /* 0x000000000080781c */ /* 0x000ff60000f0e170 */
[----:B------:R-:W-:Y:S02]  /*43e0*/  @!UPT UIADD3 URZ, UPT, UPT, URZ, URZ, URZ ;  /* 0x000000fffffff290 */ /* 0x000fe4000fffe0ff */
[C---:B------:R-:W-:Y:S02]  /*43f0*/  @P0 R2UR.BROADCAST UR11, R0.reuse ;  /* 0x00000000000b02ca */ /* 0x040fe400008e0000 */
[----:B------:R-:W-:Y:S01]  /*4400*/  PLOP3.LUT P0, PT, P1, PT, PT, 0x8, 0x80 ;  /* 0x000000000080781c */ /* 0x000fe20000f0e170 */
[----:B------:R1:W-:Y:S01]  /*4410*/  @!UP1 UTMALDG.3D [UR24], [UR6], desc[UR8] ;  /* 0x00000818060095b4 */ /* 0x0003e20008011000 */
[----:B------:R-:W-:Y:S01]  /*4420*/  VOTEU.ALL UP1, P1 ;  /* 0x0000000000ff7886 */ /* 0x000fe20000820000 */
[----:B-1----:R-:W-:Y:S01]  /*4430*/  @!UP0 UIADD3 UR8, UPT, UPT, UR4, 0x1200, URZ ;  /* 0x0000120004088890 */ /* 0x002fe2000fffe0ff */
[----:B------:R-:W-:Y:S08]  /*4440*/  UMOV UR9, UR25 ;  /* 0x0000001900097c82 */ /* 0x000ff00008000000 */
[----:B------:R1:W-:Y:S01]  /*4450*/  @!UP1 UTMALDG.3D [UR8], [UR6], desc[UR18] ;  /* 0x00001208060095b4 */ /* 0x0003e20008011000 */
[----:B------:R-:W-:Y:S01]  /*4460*/  VOTEU.ALL UP1, P1 ;  /* 0x0000000000ff7886 */ /* 0x000fe20000820000 */
[C---:B-1----:R-:W-:Y:S01]  /*4470*/  @P0 R2UR.BROADCAST UR11, R0.reuse ;  /* 0x00000000000b02ca */ /* 0x042fe200008e0000 */
[----:B------:R-:W-:Y:S01]  /*4480*/  @!UP0 UIADD3 UR10, UPT, UPT, UR26, 0x40, URZ ;  /* 0x000000401a0a8890 */ /* 0x000fe2000fffe0ff */
[----:B------:R-:W-:Y:S01]  /*4490*/  PLOP3.LUT P0, PT, P1, PT, PT, 0x8, 0x80 ;  /* 0x000000000080781c */ /* 0x000fe20000f0e170 */
[----:B------:R-:W-:Y:S10]  /*44a0*/  @!UP0 UIADD3 UR8, UPT, UPT, UR4, 0x2200, URZ ;  /* 0x0000220004088890 */ /* 0x000ff4000fffe0ff */
[----:B------:R1:W-:Y:S02]  /*44b0*/  @!UP1 UTMALDG.3D [UR8], [UR6], desc[UR18] ;  /* 0x00001208060095b4 */ /* 0x0003e40008011000 */
[----:B-1----:R-:W-:Y:S01]  /*44c0*/  @P0 R2UR.BROADCAST UR11, R0 ;  /* 0x00000000000b02ca */ /* 0x002fe200008e0000 */
[----:B------:R-:W-:Y:S01]  /*44d0*/  @!UP0 UIADD3 UR10, UPT, UPT, UR26, 0x60, URZ ;  /* 0x000000601a0a8890 */ /* 0x000fe2000fffe0ff */
[----:B------:R-:W-:Y:S01]  /*44e0*/  @!P1 IMAD.MOV.U32 R0, RZ, RZ, 0x4000 ;  /* 0x00004000ff009424 */ /* 0x000fe200078e00ff */
[----:B------:R-:W-:Y:S01]  /*44f0*/  @!UP0 UIADD3 UR8, UPT, UPT, UR4, 0x3200, URZ ;  /* 0x0000320004088890 */ /* 0x000fe2000fffe0ff */
[----:B------:R-:W-:Y:S01]  /*4500*/  @!P1 IADD3 R4, P0, PT, R12, 0x780, RZ ;  /* 0x000007800c049810 */ /* 0x000fe20007f1e0ff */
[----:B------:R-:W-:Y:S01]  /*4510*/  VOTEU.ALL UP0, P1 ;  /* 0x0000000000ff7886 */ /* 0x000fe20000800000 */
[----:B------:R-:W-:Y:S03]  /*4520*/  UMOV UR4, 0x0 ;  /* 0x0000000000047882 */ /* 0x000fe60000000000 */
[----:B------:R-:W-:Y:S04]  /*4530*/  @!P1 IMAD.X R2, RZ, RZ, R13, P0 ;  /* 0x000000ffff029224 */ /* 0x000fe800000e060d */
[----:B------:R1:W-:Y:S01]  /*4540*/  @!UP0 UTMALDG.3D [UR8], [UR6], desc[UR4] ;  /* 0x00000408060085b4 */ /* 0x0003e20008011000 */
[----:B------:R2:W-:Y:S01]  /*4550*/  @!P1 SYNCS.ARRIVE.TRANS64.RED.A0TR RZ, [UR16+0x40], R0 ;  /* 0x00004000ffff99a7 */ /* 0x0005e20008300410 */
[----:B-1----:R-:W-:Y:S04]  /*4560*/  UIADD3 UR4, UPT, UPT, UR29, 0x1, URZ ;  /* 0x000000011d047890 */ /* 0x002fe8000fffe0ff */
[----:B------:R-:W-:Y:S04]  /*4570*/  UISETP.NE.AND UP0, UPT, UR4, 0x3, UPT ;  /* 0x000000030400788c */ /* 0x000fe8000bf05270 */
[----:B------:R-:W-:Y:S02]  /*4580*/  USEL UR18, UR4, URZ, UP0 ;  /* 0x000000ff04127287 */ /* 0x000fe40008000000 */
[----:B------:R-:W-:Y:S02]  /*4590*/  UPRMT UR4, UR37, 0x654, UR25 ;  /* 0x0000065425047896 */ /* 0x000fe40008000019 */
[----:B------:R-:W-:Y:S02]  /*45a0*/  USEL UR5, URZ, 0x1, UP0 ;  /* 0x00000001ff057887 */ /* 0x000fe40008000000 */
[----:B------:R-:W-:Y:S04]  /*45b0*/  ULEA UR17, UR18, UR32, 0x3 ;  /* 0x0000002012117291 */ /* 0x000fe8000f8e18ff */
[----:B------:R-:W-:Y:S01]  /*45c0*/  LOP3.LUT R6, R11, UR5, RZ, 0x3c, !PT ;  /* 0x000000050b067c12 */ /* 0x000fe2000f8e3cff */
[----:B------:R-:W-:Y:S03]  /*45d0*/  SYNCS.ARRIVE.TRANS64.RED.A1T0 RZ, [UR4], RZ ;  /* 0x000000ffffff79a7 */ /* 0x000fe60008100404 */
[----:B------:R-:W-:Y:S04]  /*45e0*/  SHF.L.U32 R5, R6, 0x1f, RZ ;  /* 0x0000001f06057819 */ /* 0x000fe800000006ff */
[----:B------:R-:W1:Y:S02]  /*45f0*/  SYNCS.PHASECHK.TRANS64.TRYWAIT P2, [UR17+0x58], R5 ;  /* 0x00005805ff0075a7 */ /* 0x000e640008041111 */
[----:B-12---:R-:W-:Y:S05]  /*4600*/  @!P2 BRA `(.L_x_70) ;  /* 0x000000ac00e4a947 */ /* 0x006fea0003800000 */
.L_x_200:
[----:B------:R-:W-:Y:S01]  /*4610*/  UIADD3 UR9, UPT, UPT, UR17, 0x40, URZ ;  /* 0x0000004011097890 */ /* 0x000fe2000fffe0ff */
[----:B------:R-:W-:Y:S01]  /*4620*/  @!P1 R2UR UR5, R4 ;  /* 0x00000000040592ca */ /* 0x000fe200000e0000 */
[----:B------:R-:W-:Y:S01]  /*4630*/  UMOV UR10, UR26 ;  /* 0x0000001a000a7c82 */ /* 0x000fe20008000000 */
[----:B------:R-:W-:Y:S01]  /*4640*/  @!P1 R2UR UR4, R2 ;  /* 0x00000000020492ca */ /* 0x000fe200000e0000 */
[----:B------:R-:W-:Y:S01]  /*4650*/  VOTEU.ALL UP1, P1 ;  /* 0x0000000000ff7886 */ /* 0x000fe20000820000 */
[----:B------:R-:W-:Y:S01]  /*4660*/  ISETP.NE.AND P0, PT, RZ, UR34, !P1 ;  /* 0x00000022ff007c0c */ /* 0x000fe2000cf05270 */
[----:B------:R-:W-:Y:S01]  /*4670*/  VOTEU.ALL UP0, P1 ;  /* 0x0000000000ff7886 */ /* 0x000fe20000800000 */
[----:B------:R-:W-:Y:S01]  /*4680*/  IMAD.U32 R2, RZ, RZ, UR33 ;  /* 0x00000021ff027e24 */ /* 0x000fe2000f8e00ff */
[----:B------:R-:W-:Y:S01]  /*4690*/  UMOV UR20, 0x0 ;  /* 0x0000000000147882 */ /* 0x000fe20000000000 */
[----:B------:R-:W-:Y:S01]  /*46a0*/  UMOV UR21, 0x10000000 ;  /* 0x1000000000157882 */ /* 0x000fe20000000000 */
[----:B------:R-:W-:Y:S01]  /*46b0*/  UMOV UR12, UR36 ;  /* 0x00000024000c7c82 */ /* 0x000fe20008000000 */
[----:B------:R-:W-:Y:S03]  /*46c0*/  @!UP0 UIADD3 UR6, UPT, UPT, UR33, 0xc0, URZ ;  /* 0x000000c021068890 */ /* 0x000fe6000fffe0ff */
[----:B------:R-:W-:Y:S01]  /*46d0*/  IMAD.U32 R4, RZ, RZ, UR5 ;  /* 0x00000005ff047e24 */ /* 0x000fe2000f8e00ff */
[----:B------:R-:W-:Y:S01]  /*46e0*/  UMOV UR5, 0x10000000 ;  /* 0x1000000000057882 */ /* 0x000fe20000000000 */
[----:B-1----:R-:W-:Y:S01]  /*46f0*/  IMAD.U32 R5, RZ, RZ, UR4 ;  /* 0x00000004ff057e24 */ /* 0x002fe2000f8e00ff */
[----:B------:R-:W-:Y:S01]  /*4700*/  @!UP0 ULEA UR4, UR18, UR32, 0xe ;  /* 0x0000002012048291 */ /* 0x000fe2000f8e70ff */
[----:B------:R-:W-:Y:S01]  /*4710*/  @!P1 IMAD.U32 R0, RZ, RZ, UR6 ;  /* 0x00000006ff009e24 */ /* 0x000fe2000f8e00ff */
[----:B------:R-:W-:Y:S01]  /*4720*/  @!P1 R2UR UR6, R4 ;  /* 0x00000000040692ca */ /* 0x000fe200000e0000 */
[----:B------:R-:W-:Y:S01]  /*4730*/  @P0 VIADD R0, R2, 0x20 ;  /* 0x0000002002000836 */ /* 0x000fe20000000000 */
[----:B------:R-:W-:Y:S01]  /*4740*/  @!P1 R2UR UR7, R5 ;  /* 0x00000000050792ca */ /* 0x000fe200000e0000 */
[----:B------:R-:W-:Y:S01]  /*4750*/  @!UP0 UIADD3 UR8, UPT, UPT, UR4, 0x200, URZ ;  /* 0x0000020004088890 */ /* 0x000fe2000fffe0ff */
[----:B------:R-:W-:Y:S11]  /*4760*/  PLOP3.LUT P0, PT, P1, PT, PT, 0x8, 0x80 ;  /* 0x000000000080781c */ /* 0x000ff60000f0e170 */
[----:B------:R-:W-:Y:S02]  /*4770*/  @!UPT UIADD3 URZ, UPT, UPT, URZ, URZ, URZ ;  /* 0x000000fffffff290 */ /* 0x000fe4000fffe0ff */
[C---:B------:R-:W-:Y:S02]  /*4780*/  @P0 R2UR.BROADCAST UR11, R0.reuse ;  /* 0x00000000000b02ca */ /* 0x040fe400008e0000 */
[----:B------:R-:W-:Y:S11]  /*4790*/  PLOP3.LUT P0, PT, P1, PT, PT, 0x8, 0x80 ;  /* 0x000000000080781c */ /* 0x000ff60000f0e170 */
[----:B------:R1:W-:Y:S01]  /*47a0*/  @!UP1 UTMALDG.3D [UR8], [UR6], desc[UR20] ;  /* 0x00001408060095b4 */ /* 0x0003e20008011000 */
[----:B------:R-:W-:Y:S01]  /*47b0*/  VOTEU.ALL UP1, P1 ;  /* 0x0000000000ff7886 */ /* 0x000fe20000820000 */
[C---:B-1----:R-:W-:Y:S01]  /*47c0*/  @P0 R2UR.BROADCAST UR11, R0.reuse ;  /* 0x00000000000b02ca */ /* 0x042fe200008e0000 */
[----:B------:R-:W-:Y:S01]  /*47d0*/  @!UP0 UIADD3 UR10, UPT, UPT, UR26, 0x20, URZ ;  /* 0x000000201a0a8890 */ /* 0x000fe2000fffe0ff */
[----:B------:R-:W-:Y:S01]  /*47e0*/  PLOP3.LUT P0, PT, P1, PT, PT, 0x8, 0x80 ;  /* 0x000000000080781c */ /* 0x000fe20000f0e170 */
[----:B------:R-:W-:Y:S10]  /*47f0*/  @!UP0 UIADD3 UR8, UPT, UPT, UR4, 0x1200, URZ ;  /* 0x0000120004088890 */ /* 0x000ff4000fffe0ff */
        /* <DEDUP_REMOVED lines=28> */
.L_x_202:
[----:B------:R-:W-:Y:S01]  /*49c0*/  UIADD3 UR9, UPT, UPT, UR16, 0x40, URZ ;  /* 0x0000004010097890 */ /* 0x000fe2000fffe0ff */
[----:B------:R-:W-:Y:S01]  /*49d0*/  @!P1 R2UR UR5, R5 ;  /* 0x00000000050592ca */ /* 0x000fe200000e0000 */
[----:B------:R-:W-:Y:S01]  /*49e0*/  UMOV UR21, 0x10000000 ;  /* 0x1000000000157882 */ /* 0x000fe20000000000 */
[----:B------:R-:W-:Y:S01]  /*49f0*/  @!P1 R2UR UR4, R4 ;  /* 0x00000000040492ca */ /* 0x000fe200000e0000 */
[----:B------:R-:W-:Y:S01]  /*4a00*/  UMOV UR10, UR26 ;  /* 0x0000001a000a7c82 */ /* 0x000fe20008000000 */
[----:B------:R-:W-:Y:S01]  /*4a10*/  ISETP.NE.AND P0, PT, RZ, UR34, !P1 ;  /* 0x00000022ff007c0c */ /* 0x000fe2000cf05270 */
[----:B------:R-:W-:Y:S01]  /*4a20*/  VOTEU.ALL UP0, P1 ;  /* 0x0000000000ff7886 */ /* 0x000fe20000800000 */
[----:B------:R-:W-:Y:S01]  /*4a30*/  VOTEU.ALL UP1, P1 ;  /* 0x0000000000ff7886 */ /* 0x000fe20000820000 */
[----:B------:R-:W-:Y:S01]  /*4a40*/  UMOV UR20, 0x0 ;  /* 0x0000000000147882 */ /* 0x000fe20000000000 */
[----:B------:R-:W-:Y:S02]  /*4a50*/  UMOV UR12, UR36 ;  /* 0x00000024000c7c82 */ /* 0x000fe40008000000 */
[----:B------:R-:W-:Y:S03]  /*4a60*/  @!UP0 UIADD3 UR6, UPT, UPT, UR33, 0xa0, URZ ;  /* 0x000000a021068890 */ /* 0x000fe6000fffe0ff */
[----:B------:R-:W-:Y:S01]  /*4a70*/  IMAD.U32 R4, RZ, RZ, UR5 ;  /* 0x00000005ff047e24 */ /* 0x000fe2000f8e00ff */
[----:B------:R-:W-:Y:S01]  /*4a80*/  UMOV UR5, 0x10000000 ;  /* 0x1000000000057882 */ /* 0x000fe20000000000 */
[----:B------:R-:W-:Y:S01]  /*4a90*/  IMAD.U32 R5, RZ, RZ, UR4 ;  /* 0x00000004ff057e24 */ /* 0x000fe2000f8e00ff */
[----:B------:R-:W-:Y:S01]  /*4aa0*/  @!UP0 ULEA UR4, UR18, UR32, 0xe ;  /* 0x0000002012048291 */ /* 0x000fe2000f8e70ff */
[----:B-1----:R-:W-:Y:S01]  /*4ab0*/  @!P1 IMAD.U32 R0, RZ, RZ, UR6 ;  /* 0x00000006ff009e24 */ /* 0x002fe2000f8e00ff */
        /* <DEDUP_REMOVED lines=42> */
.L_x_204:
[----:B------:R-:W-:Y:S01]  /*4d60*/  UIADD3 UR25, UPT, UPT, UR21, 0x40, URZ ;  /* 0x0000004015197890 */ /* 0x000fe2000fffe0ff */
[----:B------:R-:W-:Y:S01]  /*4d70*/  @!P1 R2UR UR5, R5 ;  /* 0x00000000050592ca */ /* 0x000fe200000e0000 */
[----:B------:R-:W-:Y:S01]  /*4d80*/  VOTEU.ALL UP1, P1 ;  /* 0x0000000000ff7886 */ /* 0x000fe20000820000 */
[----:B------:R-:W-:Y:S01]  /*4d90*/  @!P1 R2UR UR4, R4 ;  /* 0x00000000040492ca */ /* 0x000fe200000e0000 */
[----:B------:R-:W-:Y:S01]  /*4da0*/  UMOV UR30, 0x0 ;  /* 0x00000000001e7882 */ /* 0x000fe20000000000 */
[----:B------:R-:W-:Y:S01]  /*4db0*/  UMOV UR31, 0x10000000 ;  /* 0x10000000001f7882 */ /* 0x000fe20000000000 */
[----:B------:R-:W-:Y:S01]  /*4dc0*/  UMOV UR28, UR36 ;  /* 0x00000024001c7c82 */ /* 0x000fe20008000000 */
[----:B------:R-:W-:Y:S01]  /*4dd0*/  UMOV UR12, UR36 ;  /* 0x00000024000c7c82 */ /* 0x000fe20008000000 */
[----:B------:R-:W-:Y:S01]  /*4de0*/  UMOV UR9, UR25 ;  /* 0x0000001900097c82 */ /* 0x000fe20008000000 */
[----:B------:R-:W-:Y:S01]  /*4df0*/  UMOV UR20, UR36 ;  /* 0x0000002400147c82 */ /* 0x000fe20008000000 */
[----:B------:R-:W-:Y:S01]  /*4e00*/  VOTEU.ALL UP0, P1 ;  /* 0x0000000000ff7886 */ /* 0x000fe20000800000 */
[----:B------:R-:W-:Y:S01]  /*4e10*/  UMOV UR17, UR25 ;  /* 0x0000001900117c82 */ /* 0x000fe20008000000 */
[----:B-1----:R-:W-:Y:S02]  /*4e20*/  @!P1 IMAD.MOV.U32 R0, RZ, RZ, 0x4000 ;  /* 0x00004000ff009424 */ /* 0x002fe400078e00ff */
[----:B------:R-:W-:Y:S01]  /*4e30*/  IMAD.U32 R4, RZ, RZ, UR5 ;  /* 0x00000005ff047e24 */ /* 0x000fe2000f8e00ff */
[----:B------:R-:W-:Y:S01]  /*4e40*/  @!UP0 UIMAD UR5, UR34, -0x20, UR33 ;  /* 0xffffffe0220588a4 */ /* 0x000fe2000f8e0221 */
[----:B------:R-:W-:Y:S01]  /*4e50*/  IMAD.U32 R5, RZ, RZ, UR4 ;  /* 0x00000004ff057e24 */ /* 0x000fe2000f8e00ff */
[----:B------:R-:W-:Y:S02]  /*4e60*/  @!UP0 ULEA UR4, UR29, UR32, 0xe ;  /* 0x000000201d048291 */ /* 0x000fe4000f8e70ff */
[----:B------:R-:W-:Y:S01]  /*4e70*/  @!P1 R2UR UR6, R4 ;  /* 0x00000000040692ca */ /* 0x000fe200000e0000 */
[----:B------:R-:W-:Y:S01]  /*4e80*/  @!UP0 UIADD3 UR27, UPT, UPT, UR5, 0x80, URZ ;  /* 0x00000080051b8890 */ /* 0x000fe2000fffe0ff */
[----:B------:R-:W-:Y:S01]  /*4e90*/  @!P1 R2UR UR7, R5 ;  /* 0x00000000050792ca */ /* 0x000fe200000e0000 */
[----:B------:R-:W-:Y:S01]  /*4ea0*/  @!UP0 UIADD3 UR24, UPT, UPT, UR4, 0x200, URZ ;  /* 0x0000020004188890 */ /* 0x000fe2000fffe0ff */
[----:B------:R-:W-:Y:S01]  /*4eb0*/  @!P1 IADD3 R5, P0, PT, R12, 0x780, RZ ;  /* 0x000007800c059810 */ /* 0x000fe20007f1e0ff */
[----:B------:R-:W-:Y:S02]  /*4ec0*/  @!UP0 UIADD3 UR10, UPT, UPT, UR26, 0x20, URZ ;  /* 0x000000201a0a8890 */ /* 0x000fe4000fffe0ff */
[----:B------:R-:W-:Y:S01]  /*4ed0*/  @!UP0 UIADD3 UR8, UPT, UPT, UR4, 0x1200, URZ ;  /* 0x0000120004088890 */ /* 0x000fe2000fffe0ff */
[----:B------:R-:W-:Y:S01]  /*4ee0*/  UMOV UR11, UR27 ;  /* 0x0000001b000b7c82 */ /* 0x000fe20008000000 */
[----:B------:R-:W-:Y:S01]  /*4ef0*/  @!UP0 UIADD3 UR18, UPT, UPT, UR26, 0x40, URZ ;  /* 0x000000401a128890 */ /* 0x000fe2000fffe0ff */
[----:B------:R-:W-:Y:S01]  /*4f00*/  @!P1 IMAD.X R4, RZ, RZ, R13, P0 ;  /* 0x000000ffff049224 */ /* 0x000fe200000e060d */
[----:B------:R-:W-:Y:S01]  /*4f10*/  @!UP0 UIADD3 UR16, UPT, UPT, UR4, 0x2200, URZ ;  /* 0x0000220004108890 */ /* 0x000fe2000fffe0ff */
[----:B------:R-:W-:Y:S03]  /*4f20*/  UMOV UR19, UR27 ;  /* 0x0000001b00137c82 */ /* 0x000fe60008000000 */
[----:B------:R-:W-:Y:S01]  /*4f30*/  @!UP1 UTMALDG.3D [UR24], [UR6], desc[UR30] ;  /* 0x00001e18060095b4 */ /* 0x000fe20008011000 */
[----:B------:R-:W-:Y:S05]  /*4f40*/  VOTEU.ALL UP1, P1 ;  /* 0x0000000000ff7886 */ /* 0x000fea0000820000 */
[----:B------:R1:W-:Y:S02]  /*4f50*/  @!UP1 UTMALDG.3D [UR8], [UR6], desc[UR30] ;  /* 0x00001e08060095b4 */ /* 0x0003e40008011000 */
[----:B-1----:R-:W-:Y:S02]  /*4f60*/  @!UP0 UIADD3 UR10, UPT, UPT, UR26, 0x60, URZ ;  /* 0x000000601a0a8890 */ /* 0x002fe4000fffe0ff */
[----:B------:R-:W-:Y:S01]  /*4f70*/  @!UP0 UIADD3 UR8, UPT, UPT, UR4, 0x3200, URZ ;  /* 0x0000320004088890 */ /* 0x000fe2000fffe0ff */
[----:B------:R-:W-:Y:S01]  /*4f80*/  VOTEU.ALL UP0, P1 ;  /* 0x0000000000ff7886 */ /* 0x000fe20000800000 */
[----:B------:R-:W-:Y:S04]  /*4f90*/  UIADD3 UR4, UPT, UPT, UR29, 0x1, URZ ;  /* 0x000000011d047890 */ /* 0x000fe8000fffe0ff */
[----:B------:R-:W-:Y:S01]  /*4fa0*/  @!UP0 UTMALDG.3D [UR16], [UR6], desc[UR30] ;  /* 0x00001e10060085b4 */ /* 0x000fe20008011000 */
[----:B------:R-:W-:Y:S04]  /*4fb0*/  UISETP.NE.AND UP0, UPT, UR4, 0x3, UPT ;  /* 0x000000030400788c */ /* 0x000fe8000bf05270 */
[----:B------:R-:W-:Y:S02]  /*4fc0*/  USEL UR29, UR4, URZ, UP0 ;  /* 0x000000ff041d7287 */ /* 0x000fe40008000000 */
[----:B------:R-:W-:Y:S02]  /*4fd0*/  USEL UR5, URZ, 0x1, UP0 ;  /* 0x00000001ff057887 */ /* 0x000fe40008000000 */
[----:B------:R-:W-:Y:S01]  /*4fe0*/  VOTEU.ALL UP0, P1 ;  /* 0x0000000000ff7886 */ /* 0x000fe20000800000 */
[----:B------:R-:W-:Y:S03]  /*4ff0*/  UPRMT UR4, UR37, 0x654, UR25 ;  /* 0x0000065425047896 */ /* 0x000fe60008000019 */
[----:B------:R-:W-:Y:S01]  /*5000*/  LOP3.LUT R6, R6, UR5, RZ, 0x3c, !PT ;  /* 0x0000000506067c12 */ /* 0x000fe2000f8e3cff */
[----:B------:R1:W-:Y:S01]  /*5010*/  @!UP0 UTMALDG.3D [UR8], [UR6], desc[UR30] ;  /* 0x00001e08060085b4 */ /* 0x0003e20008011000 */
[----:B------:R2:W-:Y:S02]  /*5020*/  @!P1 SYNCS.ARRIVE.TRANS64.RED.A0TR RZ, [UR21+0x40], R0 ;  /* 0x00004000ffff99a7 */ /* 0x0005e40008300415 */
[----:B------:R-:W-:Y:S02]  /*5030*/  SHF.L.U32 R7, R6, 0x1f, RZ ;  /* 0x0000001f06077819 */ /* 0x000fe400000006ff */
[----:B------:R-:W-:Y:S01]  /*5040*/  SYNCS.ARRIVE.TRANS64.RED.A1T0 RZ, [UR4], RZ ;  /* 0x000000ffffff79a7 */ /* 0x000fe20008100404 */
[----:B-1----:R-:W-:Y:S09]  /*5050*/  ULEA UR6, UR29, UR32, 0x3 ;  /* 0x000000201d067291 */ /* 0x002ff2000f8e18ff */
[----:B------:R-:W1:Y:S02]  /*5060*/  SYNCS.PHASECHK.TRANS64.TRYWAIT P2, [UR6+0x58], R7 ;  /* 0x00005807ff0075a7 */ /* 0x000e640008041106 */
[----:B-12---:R-:W-:Y:S05]  /*5070*/  @!P2 BRA `(.L_x_73) ;  /* 0x000000a40090a947 */ /* 0x006fea0003800000 */
.L_x_206:
        /* <DEDUP_REMOVED lines=14> */
[----:B------:R-:W-:Y:S01]  /*5160*/  @!UP0 ULEA UR5, UR34, UR33, 0x5 ;  /* 0x0000002122058291 */ /* 0x000fe2000f8e28ff */
        /* <DEDUP_REMOVED lines=21> */
[----:B------:R1:W-:Y:S01]  /*52c0*/  @!UP0 UTMALDG.3D [UR16], [UR30], desc[UR38] ;  /* 0x000026101e0085b4 */ /* 0x0003e20008011000 */
[----:B------:R-:W-:Y:S04]  /*52d0*/  UISETP.NE.AND UP0, UPT, UR4, 0x3, UPT ;  /* 0x000000030400788c */ /* 0x000fe8000bf05270 */
[----:B------:R-:W-:Y:S06]  /*52e0*/  USEL UR5, URZ, 0x1, UP0 ;  /* 0x00000001ff057887 */ /* 0x000fec0008000000 */
[----:B------:R-:W-:Y:S04]  /*52f0*/  LOP3.LUT R6, R6, UR5, RZ, 0x3c, !PT ;  /* 0x0000000506067c12 */ /* 0x000fe8000f8e3cff */
[----:B------:R-:W-:Y:S01]  /*5300*/  SHF.L.U32 R7, R6, 0x1f, RZ ;  /* 0x0000001f06077819 */ /* 0x000fe200000006ff */
[----:B-1----:R-:W-:Y:S02]  /*5310*/  USEL UR17, UR4, URZ, UP0 ;  /* 0x000000ff04117287 */ /* 0x002fe40008000000 */
[----:B------:R-:W-:Y:S01]  /*5320*/  VOTEU.ALL UP0, P1 ;  /* 0x0000000000ff7886 */ /* 0x000fe20000800000 */
[----:B------:R-:W-:Y:S02]  /*5330*/  UPRMT UR4, UR37, 0x654, UR25 ;  /* 0x0000065425047896 */ /* 0x000fe40008000019 */
[----:B------:R-:W-:Y:S02]  /*5340*/  ULEA UR16, UR17, UR32, 0x3 ;  /* 0x0000002011107291 */ /* 0x000fe4000f8e18ff */
[----:B------:R1:W-:Y:S01]  /*5350*/  @!UP0 UTMALDG.3D [UR8], [UR30], desc[UR38] ;  /* 0x000026081e0085b4 */ /* 0x0003e20008011000 */
[----:B------:R1:W-:Y:S04]  /*5360*/  @!P1 SYNCS.ARRIVE.TRANS64.RED.A0TR RZ, [UR6+0x40], R0 ;  /* 0x00004000ffff99a7 */ /* 0x0003e80008300406 */
[----:B------:R-:W-:Y:S02]  /*5370*/  SYNCS.ARRIVE.TRANS64.RED.A1T0 RZ, [UR4], RZ ;  /* 0x000000ffffff79a7 */ /* 0x000fe40008100404 */
[----:B------:R-:W2:Y:S02]  /*5380*/  SYNCS.PHASECHK.TRANS64.TRYWAIT P2, [UR16+0x58], R7 ;  /* 0x00005807ff0075a7 */ /* 0x000ea40008041110 */
[----:B-12---:R-:W-:Y:S05]  /*5390*/  @!P2 BRA `(.L_x_74) ;  /* 0x000000a000e0a947 */ /* 0x006fea0003800000 */
.L_x_208:
        /* <DEDUP_REMOVED lines=58> */
.L_x_210:
[----:B------:R-:W-:Y:S01]  /*5740*/  UIADD3 UR9, UPT, UPT, UR17, 0x40, URZ ;  /* 0x0000004011097890 */ /* 0x000fe2000fffe0ff */
[----:B------:R-:W-:Y:S01]  /*5750*/  @!P1 R2UR UR5, R5 ;  /* 0x00000000050592ca */ /* 0x000fe200000e0000 */
[----:B------:R-:W-:Y:S01]  /*5760*/  UMOV UR10, UR26 ;  /* 0x0000001a000a7c82 */ /* 0x000fe20008000000 */
[----:B------:R-:W-:Y:S01]  /*5770*/  @!P1 R2UR UR4, R4 ;  /* 0x00000000040492ca */ /* 0x000fe200000e0000 */
[----:B------:R-:W-:Y:S01]  /*5780*/  VOTEU.ALL UP1, P1 ;  /* 0x0000000000ff7886 */ /* 0x000fe20000820000 */
[----:B------:R-:W-:Y:S01]  /*5790*/  ISETP.NE.AND P0, PT, RZ, UR34, !P1 ;  /* 0x00000022ff007c0c */ /* 0x000fe2000cf05270 */
[----:B------:R-:W-:Y:S01]  /*57a0*/  VOTEU.ALL UP0, P1 ;  /* 0x0000000000ff7886 */ /* 0x000fe20000800000 */
[----:B------:R-:W-:Y:S01]  /*57b0*/  UMOV UR20, 0x0 ;  /* 0x0000000000147882 */ /* 0x000fe20000000000 */
        /* <DEDUP_REMOVED lines=50> */
.L_x_212:
[----:B------:R-:W-:Y:S01]  /*5ae0*/  UIADD3 UR9, UPT, UPT, UR16, 0x40, URZ ;  /* 0x0000004010097890 */ /* 0x000fe2000fffe0ff */
[----:B------:R-:W-:Y:S01]  /*5af0*/  @!P1 R2UR UR5, R4 ;  /* 0x00000000040592ca */ /* 0x000fe200000e0000 */
[----:B------:R-:W-:Y:S01]  /*5b00*/  UIADD3 UR35, UPT, UPT, UR35, 0x1, URZ ;  /* 0x0000000123237890 */ /* 0x000fe2000fffe0ff */
[----:B------:R-:W-:Y:S01]  /*5b10*/  @!P1 R2UR UR4, R2 ;  /* 0x00000000020492ca */ /* 0x000fe200000e0000 */
[----:B------:R-:W-:Y:S01]  /*5b20*/  UIADD3 UR25, UPT, UPT, UR13, UR54, URZ ;  /* 0x000000360d197290 */ /* 0x000fe2000fffe0ff */
[----:B------:R-:W-:Y:S01]  /*5b30*/  ISETP.NE.OR P0, PT, RZ, UR34, P1 ;  /* 0x00000022ff007c0c */ /* 0x000fe20008f05670 */
[----:B------:R-:W-:Y:S01]  /*5b40*/  VOTEU.ALL UP1, P1 ;  /* 0x0000000000ff7886 */ /* 0x000fe20000820000 */
[----:B------:R-:W-:Y:S01]  /*5b50*/  UMOV UR20, 0x0 ;  /* 0x0000000000147882 */ /* 0x000fe20000000000 */
[----:B------:R-:W-:Y:S01]  /*5b60*/  UMOV UR21, 0x10000000 ;  /* 0x1000000000157882 */ /* 0x000fe20000000000 */
[----:B------:R-:W-:Y:S01]  /*5b70*/  UMOV UR10, UR26 ;  /* 0x0000001a000a7c82 */ /* 0x000fe20008000000 */
[----:B------:R-:W-:Y:S01]  /*5b80*/  UMOV UR12, UR36 ;  /* 0x00000024000c7c82 */ /* 0x000fe20008000000 */
[----:B------:R-:W-:Y:S01]  /*5b90*/  VOTEU.ALL UP0, P1 ;  /* 0x0000000000ff7886 */ /* 0x000fe20000800000 */
[----:B------:R-:W-:Y:S01]  /*5ba0*/  VIADD R10, R10, 0x1 ;  /* 0x000000010a0a7836 */ /* 0x000fe20000000000 */
[----:B------:R-:W-:Y:S01]  /*5bb0*/  UMOV UR36, UR40 ;  /* 0x0000002800247c82 */ /* 0x000fe20008000000 */
[----:B------:R-:W-:Y:S01]  /*5bc0*/  IMAD.U32 R4, RZ, RZ, UR5 ;  /* 0x00000005ff047e24 */ /* 0x000fe2000f8e00ff */
[----:B------:R-:W-:Y:S01]  /*5bd0*/  UMOV UR5, 0x10000000 ;  /* 0x1000000000057882 */ /* 0x000fe20000000000 */
[----:B------:R-:W-:Y:S01]  /*5be0*/  @!UP0 UIADD3 UR6, UPT, UPT, UR33, 0xe0, URZ ;  /* 0x000000e021068890 */ /* 0x000fe2000fffe0ff */
[----:B-1----:R-:W-:Y:S01]  /*5bf0*/  IMAD.U32 R5, RZ, RZ, UR4 ;  /* 0x00000004ff057e24 */ /* 0x002fe2000f8e00ff */
[----:B------:R-:W-:Y:S04]  /*5c00*/  @!UP0 ULEA UR4, UR18, UR32, 0xe ;  /* 0x0000002012048291 */ /* 0x000fe8000f8e70ff */
[----:B------:R-:W-:Y:S01]  /*5c10*/  @!UP0 UIADD3 UR8, UPT, UPT, UR4, 0x200, URZ ;  /* 0x0000020004088890 */ /* 0x000fe2000fffe0ff */
[----:B------:R-:W-:Y:S01]  /*5c20*/  @!P1 IMAD.U32 R0, RZ, RZ, UR6 ;  /* 0x00000006ff009e24 */ /* 0x000fe2000f8e00ff */
[----:B------:R-:W-:Y:S01]  /*5c30*/  @!P1 R2UR UR6, R4 ;  /* 0x00000000040692ca */ /* 0x000fe200000e0000 */
[----:B------:R-:W-:Y:S01]  /*5c40*/  @!P0 IMAD R0, RZ, RZ, UR33 ;  /* 0x00000021ff008e24 */ /* 0x000fe2000f8e02ff */
[----:B------:R-:W-:Y:S02]  /*5c50*/  @!P1 R2UR UR7, R5 ;  /* 0x00000000050792ca */ /* 0x000fe400000e0000 */
[----:B------:R-:W-:Y:S11]  /*5c60*/  PLOP3.LUT P0, PT, P1, PT, PT, 0x8, 0x80 ;  /* 0x000000000080781c */ /* 0x000ff60000f0e170 */
[----:B------:R-:W-:Y:S02]  /*5c70*/  @!UPT UIADD3 URZ, UPT, UPT, URZ, URZ, URZ ;  /* 0x000000fffffff290 */ /* 0x000fe4000fffe0ff */
[C---:B------:R-:W-:Y:S02]  /*5c80*/  @P0 R2UR.BROADCAST UR11, R0.reuse ;  /* 0x00000000000b02ca */ /* 0x040fe400008e0000 */
[----:B------:R-:W-:Y:S11]  /*5c90*/  PLOP3.LUT P0, PT, P1, PT, PT, 0x8, 0x80 ;  /* 0x000000000080781c */ /* 0x000ff60000f0e170 */
[----:B------:R1:W-:Y:S01]  /*5ca0*/  @!UP1 UTMALDG.3D [UR8], [UR6], desc[UR20] ;  /* 0x00001408060095b4 */ /* 0x0003e20008011000 */
[----:B------:R-:W-:Y:S01]  /*5cb0*/  VOTEU.ALL UP1, P1 ;  /* 0x0000000000ff7886 */ /* 0x000fe20000820000 */
[----:B-1----:R-:W-:Y:S01]  /*5cc0*/  @!UP0 UIADD3 UR10, UPT, UPT, UR26, 0x20, URZ ;  /* 0x000000201a0a8890 */ /* 0x002fe2000fffe0ff */
[C---:B------:R-:W-:Y:S01]  /*5cd0*/  @P0 R2UR.BROADCAST UR11, R0.reuse ;  /* 0x00000000000b02ca */ /* 0x040fe200008e0000 */
[----:B------:R-:W-:Y:S01]  /*5ce0*/  @!UP0 UIADD3 UR8, UPT, UPT, UR4, 0x1200, URZ ;  /* 0x0000120004088890 */ /* 0x000fe2000fffe0ff */
        /* <DEDUP_REMOVED lines=8> */
[----:B------:R-:W-:Y:S01]  /*5d70*/  UPLOP3.LUT UP1, UPT, UPT, UPT, UPT, 0x80, 0x8 ;  /* 0x000000000008789c */ /* 0x000fe20003f2f070 */
[----:B-1----:R-:W-:Y:S01]  /*5d80*/  @P0 R2UR.BROADCAST UR11, R0 ;  /* 0x00000000000b02ca */ /* 0x002fe200008e0000 */
[----:B------:R-:W-:Y:S01]  /*5d90*/  @!UP0 UIADD3 UR10, UPT, UPT, UR26, 0x60, URZ ;  /* 0x000000601a0a8890 */ /* 0x000fe2000fffe0ff */
[C---:B------:R-:W-:Y:S01]  /*5da0*/  ISETP.NE.AND P0, PT, R10.reuse, 0x2, PT ;  /* 0x000000020a00780c */ /* 0x040fe20003f05270 */
[----:B------:R-:W-:Y:S01]  /*5db0*/  @!UP0 UIADD3 UR8, UPT, UPT, UR4, 0x3200, URZ ;  /* 0x0000320004088890 */ /* 0x000fe2000fffe0ff */
[----:B------:R-:W-:Y:S02]  /*5dc0*/  VOTEU.ALL UP0, P1 ;  /* 0x0000000000ff7886 */ /* 0x000fe40000800000 */
[----:B------:R-:W-:Y:S01]  /*5dd0*/  UMOV UR4, 0x0 ;  /* 0x0000000000047882 */ /* 0x000fe20000000000 */
[----:B------:R-:W-:Y:S02]  /*5de0*/  SEL R0, RZ, 0x1, P0 ;  /* 0x00000001ff007807 */ /* 0x000fe40000000000 */
[----:B------:R-:W-:Y:S02]  /*5df0*/  SEL R10, R10, RZ, P0 ;  /* 0x000000ff0a0a7207 */ /* 0x000fe40000000000 */
[----:B------:R-:W-:Y:S02]  /*5e00*/  LOP3.LUT R9, R9, R0, RZ, 0x3c, !PT ;  /* 0x0000000009097212 */ /* 0x000fe400078e3cff */
[----:B------:R1:W-:Y:S01]  /*5e10*/  @!UP0 UTMALDG.3D [UR8], [UR6], desc[UR4] ;  /* 0x00000408060085b4 */ /* 0x0003e20008011000 */
[----:B------:R2:W-:Y:S01]  /*5e20*/  @!P1 SYNCS.ARRIVE.TRANS64.RED.A0TR RZ, [UR16+0x40], R3 ;  /* 0x00004003ffff99a7 */ /* 0x0005e20008300410 */
[----:B-1----:R-:W-:Y:S02]  /*5e30*/  UIADD3 UR4, UPT, UPT, UR18, 0x1, URZ ;  /* 0x0000000112047890 */ /* 0x002fe4000fffe0ff */
[----:B------:R-:W-:Y:S02]  /*5e40*/  UIADD3 UR11, UPT, UPT, UR14, UR52, URZ ;  /* 0x000000340e0b7290 */ /* 0x000fe4000fffe0ff */
[----:B------:R-:W-:Y:S04]  /*5e50*/  UISETP.NE.AND UP0, UPT, UR4, 0x3, UPT ;  /* 0x000000030400788c */ /* 0x000fe8000bf05270 */
[----:B------:R-:W-:Y:S02]  /*5e60*/  USEL UR29, UR4, URZ, UP0 ;  /* 0x000000ff041d7287 */ /* 0x000fe40008000000 */
[----:B------:R-:W-:Y:S02]  /*5e70*/  UPRMT UR4, UR37, 0x654, UR9 ;  /* 0x0000065425047896 */ /* 0x000fe40008000009 */
[----:B------:R-:W-:Y:S06]  /*5e80*/  USEL UR5, URZ, 0x1, UP0 ;  /* 0x00000001ff057887 */ /* 0x000fec0008000000 */
[----:B------:R-:W-:Y:S01]  /*5e90*/  LOP3.LUT R11, R6, UR5, RZ, 0x3c, !PT ;  /* 0x00000005060b7c12 */ /* 0x000fe2000f8e3cff */
[----:B------:R-:W-:Y:S01]  /*5ea0*/  SYNCS.ARRIVE.TRANS64.RED.A1T0 RZ, [UR4], RZ ;  /* 0x000000ffffff79a7 */ /* 0x000fe20008100404 */
[----:B------:R-:W-:Y:S05]  /*5eb0*/  BRA.U UP3, `(.L_x_77) ;  /* 0xffffffd903b87547 */ /* 0x000fea000b83ffff */
[----:B------:R-:W-:Y:S01]  /*5ec0*/  UIADD3 UR32, UPT, UPT, UR32, 0x58, URZ ;  /* 0x0000005820207890 */ /* 0x000fe2000fffe0ff */
[----:B--2---:R-:W-:-:S03]  /*5ed0*/  SHF.L.U32 R3, R11, 0x1f, RZ ;  /* 0x0000001f0b037819 */ /* 0x004fc600000006ff */
[----:B------:R-:W-:-:S09]  /*5ee0*/  ULEA UR4, UR29, UR32, 0x3 ;  /* 0x000000201d047291 */ /* 0x000fd2000f8e18ff */
[----:B------:R-:W1:Y:S02]  /*5ef0*/  SYNCS.PHASECHK.TRANS64.TRYWAIT P0, [UR4], R3 ;  /* 0x00000003ff0075a7 */ /* 0x000e640008001104 */
[----:B-1----:R-:W-:Y:S05]  /*5f00*/  @!P0 BRA `(.L_x_78) ;  /* 0x00000098004c8947 */ /* 0x002fea0003800000 */
.L_x_214:
        /* <DEDUP_REMOVED lines=9> */
.L_x_216:
        /* <DEDUP_REMOVED lines=8> */
.L_x_80:
[----:B-1----:R1:W2:Y:S02]  /*6020*/  SYNCS.PHASECHK.TRANS64.TRYWAIT P0, [R0+URZ], R3 ;  /* 0x00000003000075a7 */ /* 0x0022a400080011ff */
[----:B--2---:R-:W-:Y:S05]  /*6030*/  @!P0 NANOSLEEP.SYNCS 0x989680 ;  /* 0x009896800000895d */ /* 0x004fea0003900000 */
[----:B------:R-:W2:Y:S02]  /*6040*/  @!P0 SYNCS.PHASECHK.TRANS64 P0, [R0+URZ], R3 ;  /* 0x00000003000085a7 */ /* 0x000ea400080010ff */
[----:B--23--:R-:W-:Y:S05]  /*6050*/  @P0 EXIT ;  /* 0x000000000000094d */ /* 0x00cfea0003800000 */
[----:B------:R-:W-:Y:S05]  /*6060*/  BRA `(.L_x_80) ;  /* 0xfffffffc00ec7947 */ /* 0x000fea000383ffff */
.L_x_62:
[----:B------:R-:W-:-:S06]  /*6070*/  UISETP.GE.AND UP0, UPT, UR20, 0x4, UPT ;  /* 0x000000041400788c */ /* 0x000fcc000bf06270 */
[----:B------:R-:W-:-:S13]  /*6080*/  PLOP3.LUT P0, PT, PT, PT, UP0, 0x80, 0x8 ;  /* 0x000000000008781c */ /* 0x000fda0003f0f008 */
[----:B------:R-:W-:Y:S05]  /*6090*/  @!P0 EXIT ;  /* 0x000000000000894d */ /* 0x000fea0003800000 */
[----:B------:R-:W-:Y:S01]  /*60a0*/  BAR.SYNC.DEFER_BLOCKING 0x6, 0xa0 ;  /* 0x0182800000007b1d */ /* 0x000fe20000010000 */
[----:B------:R-:W-:Y:S02]  /*60b0*/  HFMA2 R92, -RZ, RZ, 0, 2.384185791015625e-06 ;  /* 0x00000028ff5c7431 */ /* 0x000fe400000001ff */
[C---:B------:R-:W-:Y:S01]  /*60c0*/  IMAD.SHL.U32 R0, R93.reuse, 0x4, RZ ;  /* 0x000000045d007824 */ /* 0x040fe200078e00ff */
[C---:B------:R-:W-:Y:S01]  /*60d0*/  SHF.L.U32 R2, R93.reuse, 0x10, RZ ;  /* 0x000000105d027819 */ /* 0x040fe200000006ff */
[C---:B------:R-:W-:Y:S01]  /*60e0*/  IMAD.SHL.U32 R91, R93.reuse, 0x80, RZ ;  /* 0x000000805d5b7824 */ /* 0x040fe200078e00ff */
[----:B------:R-:W-:Y:S01]  /*60f0*/  R2P PR, R93, 0x18 ;  /* 0x000000185d007804 */ /* 0x000fe20000000000 */
[----:B------:R-:W-:Y:S01]  /*6100*/  UMOV UR4, 0x400 ;  /* 0x0000040000047882 */ /* 0x000fe20000000000 */
[----:B------:R-:W1:Y:S01]  /*6110*/  LDCU.64 UR6, c[0x0][0xa88] ;  /* 0x00015100ff0677ac */ /* 0x000e620008000a00 */
[----:B------:R-:W2:Y:S01]  /*6120*/  LDC.64 R76, c[0x0][0xab0] ;  /* 0x0002ac00ff4c7b82 */ /* 0x000ea20000000a00 */
[----:B------:R-:W-:Y:S01]  /*6130*/  LOP3.LUT R2, R2, 0x600000, RZ, 0xc0, !PT ;  /* 0x0060000002027812 */ /* 0x000fe200078ec0ff */
[----:B------:R-:W-:Y:S01]  /*6140*/  IMAD.MOV.U32 R90, RZ, RZ, 0x50 ;  /* 0x00000050ff5a7424 */ /* 0x000fe200078e00ff */
[----:B------:R-:W-:Y:S01]  /*6150*/  ULEA UR4, UR37, UR4, 0x18 ;  /* 0x0000000425047291 */ /* 0x000fe2000f8ec0ff */
[----:B------:R-:W-:Y:S01]  /*6160*/  LOP3.LUT R91, R91, 0x307c, R0, 0xc8, !PT ;  /* 0x0000307c5b5b7812 */ /* 0x000fe200078ec800 */
[----:B------:R-:W3:Y:S01]  /*6170*/  LDCU UR5, c[0x0][0x370] ;  /* 0x00006e00ff0577ac */ /* 0x000ee20008000800 */
[----:B------:R-:W-:-:S02]  /*6180*/  LOP3.LUT R93, R93, 0x60, RZ, 0xc0, !PT ;  /* 0x000000605d5d7812 */ /* 0x000fc400078ec0ff */
[----:B------:R-:W-:Y:S01]  /*6190*/  CS2R R88, SRZ ;  /* 0x0000000000587805 */ /* 0x000fe2000001ff00 */
[----:B------:R-:W4:Y:S01]  /*61a0*/  LDC.64 R74, c[0x0][0xaa8] ;  /* 0x0002aa00ff4a7b82 */ /* 0x000f220000000a00 */
[----:B------:R-:W-:Y:S01]  /*61b0*/  SEL R92, R92, 0x18, !P3 ;  /* 0x000000185c5c7807 */ /* 0x000fe20005800000 */
[----:B------:R-:W2:Y:S01]  /*61c0*/  LDCU.64 UR58, c[0x0][0x348] ;  /* 0x00006900ff3a77ac */ /* 0x000ea20008000a00 */
[----:B------:R-:W-:Y:S01]  /*61d0*/  SEL R90, R90, 0x30, !P4 ;  /* 0x000000305a5a7807 */ /* 0x000fe20006000000 */
[----:B------:R-:W-:Y:S01]  /*61e0*/  UMOV UR56, 0x1 ;  /* 0x0000000100387882 */ /* 0x000fe20000000000 */
[----:B------:R-:W2:Y:S01]  /*61f0*/  LDCU UR45, c[0x0][0xd0c] ;  /* 0x0001a180ff2d77ac */ /* 0x000ea20008000800 */
[----:B------:R-:W2:Y:S01]  /*6200*/  LDS R3, [UR4+0x100] ;  /* 0x00010004ff037984 */ /* 0x000ea20008000800 */
[----:B-1----:R-:W-:Y:S02]  /*6210*/  IMAD.U32 R82, RZ, RZ, UR6 ;  /* 0x00000006ff527e24 */ /* 0x002fe4000f8e00ff */
[----:B------:R-:W-:Y:S01]  /*6220*/  IMAD.U32 R81, RZ, RZ, UR7 ;  /* 0x00000007ff517e24 */ /* 0x000fe2000f8e00ff */
[----:B------:R-:W1:Y:S01]  /*6230*/  LDCU.64 UR6, c[0x0][0xa90] ;  /* 0x00015200ff0677ac */ /* 0x000e620008000a00 */
[----:B---3--:R-:W-:Y:S01]  /*6240*/  IMAD.U32 R85, RZ, RZ, UR5 ;  /* 0x00000005ff557e24 */ /* 0x008fe2000f8e00ff */
[----:B------:R-:W-:Y:S01]  /*6250*/  UIADD3 UR4, UPT, UPT, UR4, 0x200, URZ ;  /* 0x0000020004047890 */ /* 0x000fe2000fffe0ff */
[----:B------:R-:W3:Y:S05]  /*6260*/  LDCU UR41, c[0x0][0xd30] ;  /* 0x0001a600ff2977ac */ /* 0x000eea0008000800 */
[----:B------:R-:W-:Y:S01]  /*6270*/  IMAD.U32 R95, RZ, RZ, UR4 ;  /* 0x00000004ff5f7e24 */ /* 0x000fe2000f8e00ff */
[----:B------:R-:W-:Y:S01]  /*6280*/  IADD3 R91, PT, PT, R91, UR4, RZ ;  /* 0x000000045b5b7c10 */ /* 0x000fe2000fffe0ff */
[----:B------:R-:W2:Y:S01]  /*6290*/  LDCU.64 UR42, c[0x0][0xd28] ;  /* 0x0001a500ff2a77ac */ /* 0x000ea20008000a00 */
[----:B------:R-:W2:Y:S01]  /*62a0*/  LDCU.128 UR60, c[0x0][0xd10] ;  /* 0x0001a200ff3c77ac */ /* 0x000ea20008000c00 */
[----:B-1----:R-:W-:Y:S01]  /*62b0*/  MOV R84, UR6 ;  /* 0x0000000600547c02 */ /* 0x002fe20008000f00 */
[----:B------:R-:W-:Y:S01]  /*62c0*/  IMAD.U32 R83, RZ, RZ, UR7 ;  /* 0x00000007ff537e24 */ /* 0x000fe2000f8e00ff */
[----:B------:R-:W1:Y:S01]  /*62d0*/  LDCU UR57, c[0x0][0x374] ;  /* 0x00006e80ff3977ac */ /* 0x000e620008000800 */
[----:B------:R-:W-:Y:S01]  /*62e0*/  UMOV UR37, URZ ;  /* 0x000000ff00257c82 */ /* 0x000fe20008000000 */
[----:B------:R-:W-:Y:S01]  /*62f0*/  UMOV UR52, URZ ;  /* 0x000000ff00347c82 */ /* 0x000fe20008000000 */
[----:B------:R-:W-:Y:S01]  /*6300*/  UMOV UR55, URZ ;  /* 0x000000ff00377c82 */ /* 0x000fe20008000000 */
[----:B------:R-:W-:Y:S01]  /*6310*/  UMOV UR53, URZ ;  /* 0x000000ff00357c82 */ /* 0x000fe20008000000 */
[----:B--23--:R-:W-:-:S07]  /*6320*/  IMAD.IADD R2, R3, 0x1, R2 ;  /* 0x0000000103027824 */ /* 0x00cfce00078e0202 */
.L_x_171:
[----:B------:R-:W2:Y:S01]  /*6330*/  S2UR UR40, SR_CgaCtaId ;  /* 0x00000000002879c3 */ /* 0x000ea20000008800 */
[----:B------:R-:W-:Y:S01]  /*6340*/  UMOV UR4, 0x400 ;  /* 0x0000040000047882 */ /* 0x000fe20000000000 */
[----:B------:R-:W-:Y:S01]  /*6350*/  SHF.L.U32 R3, R89, 0x1f, RZ ;  /* 0x0000001f59037819 */ /* 0x000fe200000006ff */
[----:B--2---:R-:W-:Y:S06]  /*6360*/  ULEA UR47, UR40, UR4, 0x18 ;  /* 0x00000004282f7291 */ /* 0x004fec000f8ec0ff */
[C---:B------:R-:W-:Y:S02]  /*6370*/  LEA R0, R88.reuse, UR47, 0x3 ;  /* 0x0000002f58007c11 */ /* 0x040fe4000f8e18ff */
[----:B------:R-:W-:Y:S02]  /*6380*/  LEA R5, R88, UR47, 0x4 ;  /* 0x0000002f58057c11 */ /* 0x000fe4000f8e20ff */
[----:B------:R-:W2:Y:S02]  /*6390*/  SYNCS.PHASECHK.TRANS64.TRYWAIT P0, [R0+URZ+0x80], R3 ;  /* 0x00008003000075a7 */ /* 0x000ea400080011ff */
[----:B--23--:R-:W-:Y:S05]  /*63a0*/  @!P0 BRA `(.L_x_81) ;  /* 0x0000009400548947 */ /* 0x00cfea0003800000 */
.L_x_217:
[----:B------:R-:W-:Y:S01]  /*63b0*/  R2UR UR7, R94 ;  /* 0x000000005e0772ca */ /* 0x000fe200000e0000 */
[----:B------:R-:W3:Y:S01]  /*63c0*/  LDS.128 R4, [R5+0xe0] ;  /* 0x0000e00005047984 */ /* 0x000ee20000000c00 */
[----:B--2---:R-:W-:Y:S01]  /*63d0*/  VIADD R0, R0, 0x90 ;  /* 0x0000009000007836 */ /* 0x004fe20000000000 */
[----:B------:R-:W-:Y:S04]  /*63e0*/  UISETP.GE.AND UP0, UPT, UR44, 0x1, UPT ;  /* 0x000000012c00788c */ /* 0x000fe8000bf06270 */
[----:B------:R-:W-:Y:S01]  /*63f0*/  PRMT R0, RZ, 0x654, R0 ;  /* 0x00000654ff007816 */ /* 0x000fe20000000000 */
[----:B------:R-:W-:Y:S01]  /*6400*/  @!PT LDS RZ, [RZ] ;  /* 0x00000000fffff984 */ /* 0x000fe20000000800 */
[----:B------:R-:W-:Y:S01]  /*6410*/  @!PT LDS RZ, [RZ] ;  /* 0x00000000fffff984 */ /* 0x000fe20000000800 */
[----:B------:R-:W-:Y:S01]  /*6420*/  @!PT LDS RZ, [RZ] ;  /* 0x00000000fffff984 */ /* 0x000fe20000000800 */
[----:B------:R-:W-:Y:S01]  /*6430*/  @!PT LDS RZ, [RZ] ;  /* 0x00000000fffff984 */ /* 0x000fe20000000800 */
[----:B------:R2:W-:Y:S06]  /*6440*/  MEMBAR.ALL.CTA ;  /* 0x0000000000007992 */ /* 0x0005ec0000008000 */
[----:B--2---:R-:W2:Y:S02]  /*6450*/  FENCE.VIEW.ASYNC.S ;  /* 0x00000000000073c6 */ /* 0x004ea40000000000 */
[----:B--2---:R2:W-:Y:S01]  /*6460*/  SYNCS.ARRIVE.TRANS64.RED.A1T0 RZ, [R0+URZ], RZ ;  /* 0x000000ff00ff79a7 */ /* 0x0045e200081004ff */
[----:B---3--:R-:W-:Y:S11]  /*6470*/  LOP3.LUT P0, RZ, R6, 0x1, RZ, 0xc0, !PT ;  /* 0x0000000106ff7812 */ /* 0x008ff6000780c0ff */
[----:B------:R-:W-:Y:S02]  /*6480*/  @!UPT UIADD3 URZ, UPT, UPT, URZ, URZ, URZ ;  /* 0x000000fffffff290 */ /* 0x000fe4000fffe0ff */
[----:B------:R-:W-:Y:S01]  /*6490*/  VOTEU.ANY UP1, P0 ;  /* 0x0000000000ff7886 */ /* 0x000fe20000020100 */
[----:B------:R-:W-:Y:S01]  /*64a0*/  PLOP3.LUT P0, PT, PT, PT, UP1, 0x80, 0x8 ;  /* 0x000000000008781c */ /* 0x000fe20003f0f018 */
[----:B------:R-:W-:Y:S06]  /*64b0*/  UP2UR UR4, UPR, URZ, 0x2 ;  /* 0x00000002ff047883 */ /* 0x000fec0008000000 */
[----:B------:R-:W-:Y:S06]  /*64c0*/  IMAD.U32 R96, RZ, RZ, UR4 ;  /* 0x00000004ff607e24 */ /* 0x000fec000f8e00ff */
[----:B------:R-:W-:Y:S02]  /*64d0*/  @P0 SHF.R.U32.HI R3, RZ, 0x10, R5 ;  /* 0x00000010ff030819 */ /* 0x000fe40000011605 */
[----:B------:R-:W-:Y:S02]  /*64e0*/  @P0 MOV R8, R4 ;  /* 0x0000000400080202 */ /* 0x000fe40000000f00 */
[----:B------:R-:W-:Y:S02]  /*64f0*/  @P0 R2UR UR4, R3 ;  /* 0x00000000030402ca */ /* 0x000fe400000e0000 */
[----:B------:R-:W-:Y:S02]  /*6500*/  @P0 LOP3.LUT R4, R5, 0xffff, RZ, 0xc0, !PT ;  /* 0x0000ffff05040812 */ /* 0x000fe400078ec0ff */
[----:B------:R-:W-:Y:S02]  /*6510*/  @P0 R2UR UR6, R8 ;  /* 0x00000000080602ca */ /* 0x000fe400000e0000 */
[----:B------:R-:W-:Y:S07]  /*6520*/  @P0 R2UR UR5, R4 ;  /* 0x00000000040502ca */ /* 0x000fee00000e0000 */
[----:B------:R-:W-:Y:S02]  /*6530*/  @UP1 UMOV UR7, UR4 ;  /* 0x0000000400071c82 */ /* 0x000fe40008000000 */
[----:B------:R-:W-:Y:S02]  /*6540*/  IMAD.U32 R94, RZ, RZ, UR7 ;  /* 0x00000007ff5e7e24 */ /* 0x000fe4000f8e00ff */
[----:B------:R-:W-:Y:S02]  /*6550*/  @UP1 UMOV UR39, UR6 ;  /* 0x0000000600271c82 */ /* 0x000fe40008000000 */
[----:B------:R-:W-:Y:S01]  /*6560*/  @UP1 UMOV UR38, UR5 ;  /* 0x0000000500261c82 */ /* 0x000fe20008000000 */
[----:B--2---:R-:W-:Y:S05]  /*6570*/  BRA.U !UP0, `(.L_x_82) ;  /* 0x0000000108d07547 */ /* 0x004fea000b800000 */
[----:B------:R-:W2:Y:S01]  /*6580*/  LDCU UR14, c[0x0][0xd20] ;  /* 0x0001a400ff0e77ac */ /* 0x000ea20008000800 */
[----:B------:R-:W-:Y:S01]  /*6590*/  R2UR UR10, R85 ;  /* 0x00000000550a72ca */ /* 0x000fe200000e0000 */
[----:B-1----:R-:W-:Y:S02]  /*65a0*/  UIMAD.WIDE.U32 UR4, UR57, UR63, URZ ;  /* 0x0000003f390472a5 */ /* 0x002fe4000f8e00ff */
[----:B------:R-:W-:Y:S02]  /*65b0*/  UISETP.NE.AND UP0, UPT, UR62, 0x1, UPT ;  /* 0x000000013e00788c */ /* 0x000fe4000bf05270 */
[----:B------:R-:W-:Y:S02]  /*65c0*/  UIMAD.WIDE.U32 UR8, UR38, UR63, URZ ;  /* 0x0000003f260872a5 */ /* 0x000fe4000f8e00ff */
[----:B------:R-:W-:Y:S02]  /*65d0*/  UISETP.NE.AND UP1, UPT, UR45, 0x1, UPT ;  /* 0x000000012d00788c */ /* 0x000fe4000bf25270 */
[----:B------:R-:W-:Y:S04]  /*65e0*/  UIMAD.WIDE.U32 UR12, UR39, UR60, URZ ;  /* 0x0000003c270c72a5 */ /* 0x000fe8000f8e00ff */
[----:B------:R-:W-:Y:S02]  /*65f0*/  UIMAD.WIDE.U32 UR6, UR10, UR60, URZ ;  /* 0x0000003c0a0672a5 */ /* 0x000fe4000f8e00ff */
[----:B------:R-:W-:Y:S01]  /*6600*/  UISETP.NE.AND UP2, UPT, UR44, 0x1, UPT ;  /* 0x000000012c00788c */ /* 0x000fe2000bf45270 */
[----:B------:R-:W-:Y:S02]  /*6610*/  UMOV UR4, UR5 ;  /* 0x0000000500047c82 */ /* 0x000fe40008000000 */
[----:B--2---:R-:W-:Y:S03]  /*6620*/  USHF.R.U32.HI UR5, URZ, UR14, UR4 ;  /* 0x0000000eff057299 */ /* 0x004fe60008011604 */
[----:B------:R-:W-:Y:S02]  /*6630*/  UMOV UR4, UR7 ;  /* 0x0000000700047c82 */ /* 0x000fe40008000000 */
[----:B------:R-:W-:Y:S02]  /*6640*/  USHF.R.U32.HI UR7, URZ, UR61, UR4 ;  /* 0x0000003dff077299 */ /* 0x000fe40008011604 */
[----:B------:R-:W-:Y:S02]  /*6650*/  USEL UR4, UR57, UR5, !UP0 ;  /* 0x0000000539047287 */ /* 0x000fe4000c000000 */
[----:B------:R-:W-:Y:S01]  /*6660*/  USEL UR7, UR10, UR7, !UP1 ;  /* 0x000000070a077287 */ /* 0x000fe2000c800000 */
[----:B------:R-:W-:Y:S01]  /*6670*/  UMOV UR5, UR9 ;  /* 0x0000000900057c82 */ /* 0x000fe20008000000 */
[----:B------:R-:W-:Y:S02]  /*6680*/  UIMAD.WIDE.U32 UR8, UR4, UR42, URZ ;  /* 0x0000002a040872a5 */ /* 0x000fe4000f8e00ff */
[----:B------:R-:W-:Y:S03]  /*6690*/  USHF.R.U32.HI UR6, URZ, UR14, UR5 ;  /* 0x0000000eff067299 */ /* 0x000fe60008011605 */
[----:B------:R-:W-:Y:S01]  /*66a0*/  UMOV UR5, UR13 ;  /* 0x0000000d00057c82 */ /* 0x000fe20008000000 */
[----:B------:R-:W-:Y:S02]  /*66b0*/  UIMAD.WIDE.U32 UR12, UR7, UR42, URZ ;  /* 0x0000002a070c72a5 */ /* 0x000fe4000f8e00ff */
[----:B------:R-:W-:Y:S02]  /*66c0*/  USEL UR6, UR38, UR6, !UP0 ;  /* 0x0000000626067287 */ /* 0x000fe4000c000000 */
[----:B------:R-:W-:Y:S01]  /*66d0*/  USHF.R.U32.HI UR5, URZ, UR61, UR5 ;  /* 0x0000003dff057299 */ /* 0x000fe20008011605 */
[----:B------:R-:W-:Y:S02]  /*66e0*/  UMOV UR8, UR9 ;  /* 0x0000000900087c82 */ /* 0x000fe40008000000 */
[----:B------:R-:W-:Y:S02]  /*66f0*/  @UP2 USHF.R.U32.HI UR4, URZ, UR43, UR8 ;  /* 0x0000002bff042299 */ /* 0x000fe40008011608 */
[----:B------:R-:W-:Y:S02]  /*6700*/  USEL UR5, UR39, UR5, !UP1 ;  /* 0x0000000527057287 */ /* 0x000fe4000c800000 */
[----:B------:R-:W-:Y:S01]  /*6710*/  UIMAD UR4, UR44, UR4, URZ ;  /* 0x000000042c0472a4 */ /* 0x000fe2000f8e02ff */
[----:B------:R-:W-:Y:S01]  /*6720*/  UMOV UR8, UR13 ;  /* 0x0000000d00087c82 */ /* 0x000fe20008000000 */
[----:B------:R-:W-:Y:S02]  /*6730*/  UIMAD.WIDE.U32 UR12, UR6, UR42, URZ ;  /* 0x0000002a060c72a5 */ /* 0x000fe4000f8e00ff */
[----:B------:R-:W-:Y:S02]  /*6740*/  @UP2 USHF.R.U32.HI UR7, URZ, UR43, UR8 ;  /* 0x0000002bff072299 */ /* 0x000fe40008011608 */
[----:B------:R-:W-:Y:S02]  /*6750*/  UISETP.GE.AND UP0, UPT, UR6, UR4, UPT ;  /* 0x000000040600728c */ /* 0x000fe4000bf06270 */
[----:B------:R-:W-:Y:S01]  /*6760*/  UIMAD UR8, UR44, UR7, URZ ;  /* 0x000000072c0872a4 */ /* 0x000fe2000f8e02ff */
[----:B------:R-:W-:Y:S03]  /*6770*/  UMOV UR4, UR13 ;  /* 0x0000000d00047c82 */ /* 0x000fe60008000000 */
[----:B------:R-:W-:Y:S02]  /*6780*/  UISETP.GE.OR UP0, UPT, UR5, UR8, UP0 ;  /* 0x000000080500728c */ /* 0x000fe40008706670 */
[----:B------:R-:W-:Y:S02]  /*6790*/  USHF.R.U32.HI UR4, URZ, UR43, UR4 ;  /* 0x0000002bff047299 */ /* 0x000fe40008011604 */
[----:B------:R-:W-:Y:S02]  /*67a0*/  UIMAD.WIDE.U32 UR8, UR5, UR42, URZ ;  /* 0x0000002a050872a5 */ /* 0x000fe4000f8e00ff */
[----:B------:R-:W-:Y:S02]  /*67b0*/  USEL UR12, UR6, UR4, !UP2 ;  /* 0x00000004060c7287 */ /* 0x000fe4000d000000 */
[----:B------:R-:W-:Y:S02]  /*67c0*/  UIADD3 UR8, UPT, UPT, -UR5, URZ, URZ ;  /* 0x000000ff05087290 */ /* 0x000fe4000fffe1ff */
[----:B------:R-:W-:Y:S01]  /*67d0*/  UIADD3 UR10, UPT, UPT, -UR12, URZ, URZ ;  /* 0x000000ff0c0a7290 */ /* 0x000fe2000fffe1ff */
[----:B------:R-:W-:Y:S01]  /*67e0*/  @!UP0 UMOV UR4, UR9 ;  /* 0x0000000900048c82 */ /* 0x000fe20008000000 */
[----:B------:R-:W-:Y:S02]  /*67f0*/  UIADD3 UR9, UPT, UPT, -UR6, URZ, URZ ;  /* 0x000000ff06097290 */ /* 0x000fe4000fffe1ff */
[----:B------:R-:W-:Y:S02]  /*6800*/  @!UP0 USHF.R.U32.HI UR4, URZ, UR43, UR4 ;  /* 0x0000002bff048299 */ /* 0x000fe40008011604 */
[----:B------:R-:W-:Y:S02]  /*6810*/  UIMAD UR10, UR44, UR10, UR6 ;  /* 0x0000000a2c0a72a4 */ /* 0x000fe4000f8e0206 */
[----:B------:R-:W-:Y:S04]  /*6820*/  @!UP0 USEL UR4, UR5, UR4, !UP2 ;  /* 0x0000000405048287 */ /* 0x000fe8000d000000 */
[----:B------:R-:W-:Y:S02]  /*6830*/  @!UP0 UIMAD UR10, UR7, UR10, UR4 ;  /* 0x0000000a070a82a4 */ /* 0x000fe4000f8e0204 */
[----:B------:R-:W-:Y:S02]  /*6840*/  @!UP0 UIADD3 UR12, UPT, UPT, UR12, -UR4, URZ ;  /* 0x800000040c0c8290 */ /* 0x000fe4000fffe0ff */
[----:B------:R-:W-:Y:S02]  /*6850*/  UIMAD UR7, UR45, UR8, UR39 ;  /* 0x000000082d0772a4 */ /* 0x000fe4000f8e0227 */
[----:B------:R-:W-:Y:S02]  /*6860*/  @!UP0 UIMAD UR6, UR12, UR44, UR5 ;  /* 0x0000002c0c0682a4 */ /* 0x000fe4000f8e0205 */
[----:B------:R-:W-:Y:S01]  /*6870*/  UIMAD UR4, UR62, UR9, UR38 ;  /* 0x000000093e0472a4 */ /* 0x000fe2000f8e0226 */
[----:B------:R-:W-:Y:S02]  /*6880*/  @!UP0 UMOV UR5, UR10 ;  /* 0x0000000a00058c82 */ /* 0x000fe40008000000 */
[----:B------:R-:W-:Y:S02]  /*6890*/  UIMAD UR39, UR5, UR45, UR7 ;  /* 0x0000002d052772a4 */ /* 0x000fe4000f8e0207 */
[----:B------:R-:W-:Y:S11]  /*68a0*/  UIMAD UR38, UR6, UR62, UR4 ;  /* 0x0000003e062672a4 */ /* 0x000ff6000f8e0204 */
[----:B------:R-:W-:Y:S01]  /*68b0*/  @!UPT UIADD3 URZ, UPT, UPT, URZ, URZ, URZ ;  /* 0x000000fffffff290 */ /* 0x000fe2000fffe0ff */
.L_x_82:
[----:B------:R-:W-:Y:S01]  /*68c0*/  UISETP.NE.AND UP0, UPT, UR41, 0x1, UPT ;  /* 0x000000012900788c */ /* 0x000fe2000bf05270 */
[----:B------:R-:W-:Y:S01]  /*68d0*/  R2UR UR16, R95 ;  /* 0x000000005f1072ca */ /* 0x000fe200000e0000 */
[----:B------:R-:W-:Y:S01]  /*68e0*/  USHF.L.U32 UR49, UR11, 0x7, URZ ;  /* 0x000000070b317899 */ /* 0x000fe200080006ff */
[----:B------:R-:W-:Y:S01]  /*68f0*/  IADD3 R88, PT, PT, R88, 0x1, RZ ;  /* 0x0000000158587810 */ /* 0x000fe20007ffe0ff */
[----:B------:R-:W-:Y:S07]  /*6900*/  USHF.L.U32 UR54, UR25, 0x8, URZ ;  /* 0x0000000819367899 */ /* 0x000fee00080006ff */
[----:B------:R-:W2:Y:S01]  /*6910*/  @!UP0 LDCU.128 UR12, c[0x0][0xd10] ;  /* 0x0001a200ff0c87ac */ /* 0x000ea20008000c00 */
[----:B------:R-:W3:Y:S01]  /*6920*/  @!UP0 LDCU UR5, c[0x0][0xd0c] ;  /* 0x0001a180ff0587ac */ /* 0x000ee20008000800 */
[----:B------:R-:W1:Y:S01]  /*6930*/  @!UP0 LDCU UR10, c[0x0][0xd20] ;  /* 0x0001a400ff0a87ac */ /* 0x000e620008000800 */
[----:B--2---:R-:W-:Y:S02]  /*6940*/  UIMAD.WIDE.U32 UR8, UR39, UR12, URZ ;  /* 0x0000000c270872a5 */ /* 0x004fe4000f8e00ff */
[----:B------:R-:W-:Y:S02]  /*6950*/  UIMAD.WIDE.U32 UR6, UR38, UR15, URZ ;  /* 0x0000000f260672a5 */ /* 0x000fe4000f8e00ff */
[----:B------:R-:W-:Y:S03]  /*6960*/  @!UP0 UISETP.NE.AND UP1, UPT, UR14, 0x1, UPT ;  /* 0x000000010e00888c */ /* 0x000fe6000bf25270 */
[----:B------:R-:W-:Y:S01]  /*6970*/  @!UP0 UMOV UR4, UR9 ;  /* 0x0000000900048c82 */ /* 0x000fe20008000000 */
[----:B---3--:R-:W-:Y:S02]  /*6980*/  @!UP0 UISETP.NE.AND UP2, UPT, UR5, 0x1, UPT ;  /* 0x000000010500888c */ /* 0x008fe4000bf45270 */
[----:B------:R-:W-:Y:S01]  /*6990*/  @!UP0 USHF.R.U32.HI UR4, URZ, UR13, UR4 ;  /* 0x0000000dff048299 */ /* 0x000fe20008011604 */
[----:B------:R-:W-:Y:S02]  /*69a0*/  @!UP0 UMOV UR6, UR7 ;  /* 0x0000000700068c82 */ /* 0x000fe40008000000 */
[----:B-1----:R-:W-:Y:S02]  /*69b0*/  @!UP0 USHF.R.U32.HI UR6, URZ, UR10, UR6 ;  /* 0x0000000aff068299 */ /* 0x002fe40008011606 */
[----:B------:R-:W-:Y:S02]  /*69c0*/  @!UP0 USEL UR7, UR39, UR4, !UP2 ;  /* 0x0000000427078287 */ /* 0x000fe4000d000000 */
[----:B------:R-:W-:Y:S04]  /*69d0*/  @!UP0 USEL UR6, UR38, UR6, !UP1 ;  /* 0x0000000626068287 */ /* 0x000fe8000c800000 */
[----:B------:R-:W-:Y:S02]  /*69e0*/  @!UP0 UIADD3 UR4, UPT, UPT, -UR7, UR6, URZ ;  /* 0x0000000607048290 */ /* 0x000fe4000fffe1ff */
[----:B------:R-:W-:Y:S02]  /*69f0*/  @!UP0 UIADD3 UR6, UPT, UPT, UR7, -UR6, URZ ;  /* 0x8000000607068290 */ /* 0x000fe4000fffe0ff */
[----:B------:R-:W-:Y:S02]  /*6a00*/  @!UP0 UIMAD UR39, UR4, UR5, UR39 ;  /* 0x00000005042782a4 */ /* 0x000fe4000f8e0227 */
[----:B------:R-:W-:Y:S02]  /*6a10*/  @!UP0 UIMAD UR38, UR6, UR14, UR38 ;  /* 0x0000000e062682a4 */ /* 0x000fe4000f8e0226 */
[----:B------:R-:W-:Y:S09]  /*6a20*/  ULOP3.LUT UP0, URZ, UR16, 0x1f0, URZ, 0xc0, !UPT ;  /* 0x000001f010ff7892 */ /* 0x000ff2000f80c0ff */
[----:B------:R-:W-:Y:S05]  /*6a30*/  BRA.U !UP0, `(.L_x_83) ;  /* 0x00000001087c7547 */ /* 0x000fea000b800000 */
[----:B------:R-:W1:Y:S01]  /*6a40*/  LDCU.64 UR8, c[0x4][0x80] ;  /* 0x01001000ff0877ac */ /* 0x000e620008000a00 */
[----:B------:R-:W-:Y:S01]  /*6a50*/  MOV R16, 0x0 ;  /* 0x0000000000107802 */ /* 0x000fe20000000f00 */
[----:B------:R-:W-:Y:S02]  /*6a60*/  HFMA2 R12, -RZ, RZ, 0, 5.9604644775390625e-08 ;  /* 0x00000001ff0c7431 */ /* 0x000fe400000001ff */
[----:B------:R-:W-:Y:S01]  /*6a70*/  IMAD.MOV.U32 R8, RZ, RZ, 0x70 ;  /* 0x00000070ff087424 */ /* 0x000fe200078e00ff */
[----:B------:R2:W3:Y:S01]  /*6a80*/  LDC.64 R14, c[0x4][R16] ;  /* 0x01000000100e7b82 */ /* 0x0004e20000000a00 */
[----:B------:R-:W4:Y:S01]  /*6a90*/  LDCU.64 UR6, c[0x4][0x88] ;  /* 0x01001100ff0677ac */ /* 0x000f220008000a00 */
[----:B------:R-:W-:Y:S01]  /*6aa0*/  IMAD.MOV.U32 R13, RZ, RZ, RZ ;  /* 0x000000ffff0d7224 */ /* 0x000fe200078e00ff */
[----:B------:R-:W2:Y:S01]  /*6ab0*/  LDCU.64 UR4, c[0x4][0x8] ;  /* 0x01000100ff0477ac */ /* 0x000ea20008000a00 */
[----:B-1----:R-:W-:Y:S01]  /*6ac0*/  MOV R5, UR9 ;  /* 0x0000000900057c02 */ /* 0x002fe20008000f00 */
[----:B------:R-:W-:Y:S01]  /*6ad0*/  IMAD.U32 R4, RZ, RZ, UR8 ;  /* 0x00000008ff047e24 */ /* 0x000fe2000f8e00ff */
[----:B----4-:R-:W-:Y:S01]  /*6ae0*/  MOV R7, UR7 ;  /* 0x0000000700077c02 */ /* 0x010fe20008000f00 */
[----:B------:R-:W-:Y:S01]  /*6af0*/  IMAD.U32 R6, RZ, RZ, UR6 ;  /* 0x00000006ff067e24 */ /* 0x000fe2000f8e00ff */
[----:B--2---:R-:W-:Y:S01]  /*6b00*/  MOV R11, UR5 ;  /* 0x00000005000b7c02 */ /* 0x004fe20008000f00 */
[----:B------:R-:W-:Y:S02]  /*6b10*/  IMAD.U32 R10, RZ, RZ, UR4 ;  /* 0x00000004ff0a7e24 */ /* 0x000fe4000f8e00ff */
[----:B------:R-:W-:Y:S07]  /*6b20*/  LEPC R20, `(.L_x_84) ;  /* 0x000000001014794e */ /* 0x000fee0000000000 */
[----:B---3-5:R-:W-:Y:S05]  /*6b30*/  CALL.ABS.NOINC R14 ;  /* 0x000000000e007343 */ /* 0x028fea0003c00000 */
.L_x_84:
[----:B------:R-:W1:Y:S01]  /*6b40*/  LDCU.64 UR8, c[0x4][0x80] ;  /* 0x01001000ff0877ac */ /* 0x000e620008000a00 */
[----:B------:R-:W2:Y:S01]  /*6b50*/  LDC.64 R16, c[0x4][R16] ;  /* 0x0100000010107b82 */ /* 0x000ea20000000a00 */
[----:B------:R-:W-:Y:S02]  /*6b60*/  HFMA2 R12, -RZ, RZ, 0, 5.9604644775390625e-08 ;  /* 0x00000001ff0c7431 */ /* 0x000fe400000001ff */
[----:B------:R-:W-:Y:S02]  /*6b70*/  IMAD.MOV.U32 R8, RZ, RZ, 0x70 ;  /* 0x00000070ff087424 */ /* 0x000fe400078e00ff */
[----:B------:R-:W-:Y:S01]  /*6b80*/  IMAD.MOV.U32 R13, RZ, RZ, RZ ;  /* 0x000000ffff0d7224 */ /* 0x000fe200078e00ff */
[----:B------:R-:W3:Y:S01]  /*6b90*/  LDCU.64 UR6, c[0x4][0x88] ;  /* 0x01001100ff0677ac */ /* 0x000ee20008000a00 */
[----:B------:R-:W4:Y:S01]  /*6ba0*/  LDCU.64 UR4, c[0x4][0x8] ;  /* 0x01000100ff0477ac */ /* 0x000f220008000a00 */
[----:B-1----:R-:W-:Y:S02]  /*6bb0*/  MOV R4, UR8 ;  /* 0x0000000800047c02 */ /* 0x002fe40008000f00 */
[----:B------:R-:W-:Y:S02]  /*6bc0*/  MOV R5, UR9 ;  /* 0x0000000900057c02 */ /* 0x000fe40008000f00 */
[----:B---3--:R-:W-:Y:S01]  /*6bd0*/  MOV R7, UR7 ;  /* 0x0000000700077c02 */ /* 0x008fe20008000f00 */
[----:B------:R-:W-:Y:S01]  /*6be0*/  IMAD.U32 R6, RZ, RZ, UR6 ;  /* 0x00000006ff067e24 */ /* 0x000fe2000f8e00ff */
[----:B----4-:R-:W-:Y:S01]  /*6bf0*/  MOV R11, UR5 ;  /* 0x00000005000b7c02 */ /* 0x010fe20008000f00 */
[----:B------:R-:W-:Y:S02]  /*6c00*/  IMAD.U32 R10, RZ, RZ, UR4 ;  /* 0x00000004ff0a7e24 */ /* 0x000fe4000f8e00ff */
[----:B------:R-:W-:Y:S07]  /*6c10*/  LEPC R20, `(.L_x_83) ;  /* 0x000000001014794e */ /* 0x000fee0000000000 */
[----:B--2---:R-:W-:Y:S05]  /*6c20*/  CALL.ABS.NOINC R16 ;  /* 0x0000000010007343 */ /* 0x004fea0003c00000 */
.L_x_83:
[----:B------:R-:W-:Y:S02]  /*6c30*/  R2UR UR8, R86 ;  /* 0x00000000560872ca */ /* 0x000fe400000e0000 */
[----:B------:R-:W-:Y:S02]  /*6c40*/  R2UR UR7, R84 ;  /* 0x00000000540772ca */ /* 0x000fe400000e0000 */
[----:B------:R-:W-:Y:S02]  /*6c50*/  R2UR UR6, R83 ;  /* 0x00000000530672ca */ /* 0x000fe400000e0000 */
[----:B------:R-:W-:Y:S02]  /*6c60*/  R2UR UR5, R82 ;  /* 0x00000000520572ca */ /* 0x000fe400000e0000 */
[----:B------:R-:W-:Y:S02]  /*6c70*/  R2UR UR4, R81 ;  /* 0x00000000510472ca */ /* 0x000fe400000e0000 */
[----:B------:R-:W-:Y:S03]  /*6c80*/  ISETP.NE.U32.AND P4, PT, R76, RZ, PT ;  /* 0x000000ff4c00720c */ /* 0x000fe60003f85070 */
[----:B------:R-:W-:Y:S01]  /*6c90*/  UISETP.NE.AND UP2, UPT, UR8, URZ, UPT ;  /* 0x000000ff0800728c */ /* 0x000fe2000bf45270 */
[----:B------:R-:W-:Y:S01]  /*6ca0*/  ISETP.NE.AND.EX P4, PT, R77, RZ, PT, P4 ;  /* 0x000000ff4d00720c */ /* 0x000fe20003f85340 */
[----:B------:R-:W-:Y:S04]  /*6cb0*/  UISETP.NE.U32.AND UP0, UPT, UR7, URZ, UPT ;  /* 0x000000ff0700728c */ /* 0x000fe8000bf05070 */
[----:B------:R-:W-:Y:S01]  /*6cc0*/  ISETP.NE.U32.AND P2, PT, RZ, UR5, PT ;  /* 0x00000005ff007c0c */ /* 0x000fe2000bf45070 */
[----:B------:R-:W-:Y:S01]  /*6cd0*/  UISETP.NE.AND.EX UP1, UPT, UR6, URZ, UPT, UP0 ;  /* 0x000000ff0600728c */ /* 0x000fe2000bf25300 */
[----:B------:R-:W-:Y:S01]  /*6ce0*/  PLOP3.LUT P1, PT, PT, PT, UP2, 0x80, 0x8 ;  /* 0x000000000008781c */ /* 0x000fe20003f2f028 */
[----:B------:R-:W-:Y:S01]  /*6cf0*/  UPLOP3.LUT UP0, UPT, UPT, UPT, UPT, 0x40, 0x4 ;  /* 0x000000000004789c */ /* 0x000fe20003f0e870 */
[----:B------:R-:W-:Y:S01]  /*6d00*/  ISETP.NE.AND.EX P2, PT, RZ, UR4, PT, P2 ;  /* 0x00000004ff007c0c */ /* 0x000fe2000bf45320 */
[----:B------:R-:W-:Y:S06]  /*6d10*/  @UP2 UPLOP3.LUT UP0, UPT, UPT, UPT, UP1, 0x80, 0x8 ;  /* 0x000000000008289c */ /* 0x000fec0003f0f010 */
[----:B------:R-:W-:Y:S01]  /*6d20*/  PLOP3.LUT P0, PT, PT, PT, UP0, 0x80, 0x8 ;  /* 0x000000000008781c */ /* 0x000fe20003f0f008 */
[----:B------:R-:W-:Y:S01]  /*6d30*/  @!UPT UIADD3 URZ, UPT, UPT, URZ, URZ, URZ ;  /* 0x000000fffffff290 */ /* 0x000fe2000fffe0ff */
[----:B------:R-:W-:Y:S11]  /*6d40*/  BRA.U !UP1, `(.L_x_85) ;  /* 0x0000000109487547 */ /* 0x000ff6000b800000 */
[----:B------:R-:W1:Y:S01]  /*6d50*/  LDCU.64 UR8, c[0x0][0x358] ;  /* 0x00006b00ff0877ac */ /* 0x000e620008000a00 */
[----:B------:R-:W-:Y:S01]  /*6d60*/  R2UR UR5, R82 ;  /* 0x00000000520572ca */ /* 0x000fe200000e0000 */
[----:B------:R-:W-:Y:S01]  /*6d70*/  IMAD.MOV.U32 R79, RZ, RZ, 0x1 ;  /* 0x00000001ff4f7424 */ /* 0x000fe200078e00ff */
[----:B------:R-:W-:Y:S01]  /*6d80*/  R2UR UR4, R81 ;  /* 0x00000000510472ca */ /* 0x000fe200000e0000 */
[----:B------:R-:W-:Y:S01]  /*6d90*/  IMAD.MOV.U32 R0, RZ, RZ, 0x1 ;  /* 0x00000001ff007424 */ /* 0x000fe200078e00ff */
[----:B------:R-:W-:Y:S09]  /*6da0*/  R2UR UR6, R84 ;  /* 0x00000000540672ca */ /* 0x000ff200000e0000 */
[----:B------:R-:W-:Y:S04]  /*6db0*/  UISETP.NE.U32.AND UP0, UPT, UR5, URZ, UPT ;  /* 0x000000ff0500728c */ /* 0x000fe8000bf05070 */
[----:B------:R-:W-:Y:S06]  /*6dc0*/  UISETP.NE.AND.EX UP0, UPT, UR4, URZ, UPT, UP0 ;  /* 0x000000ff0400728c */ /* 0x000fec000bf05300 */
[----:B------:R-:W-:Y:S05]  /*6dd0*/  PLOP3.LUT P3, PT, PT, PT, UP0, 0x80, 0x8 ;  /* 0x000000000008781c */ /* 0x000fea0003f6f008 */
[----:B------:R-:W2:Y:S01]  /*6de0*/  @UP0 LDCU.64 UR4, c[0x0][0xa88] ;  /* 0x00015100ff0407ac */ /* 0x000ea20008000a00 */
[----:B------:R-:W-:Y:S07]  /*6df0*/  @UP0 UIMAD UR6, UR36, UR6, URZ ;  /* 0x00000006240602a4 */ /* 0x000fee000f8e02ff */
[----:B------:R-:W-:Y:S01]  /*6e00*/  @!P3 PRMT R79, R0, 0x7610, R79 ;  /* 0x00007610004fb816 */ /* 0x000fe2000000004f */
[----:B--2---:R-:W-:Y:S06]  /*6e10*/  @UP0 UIMAD.WIDE UR4, UR6, 0x4, UR4 ;  /* 0x00000004060408a5 */ /* 0x004fec000f8e0204 */
[----:B------:R-:W-:Y:S02]  /*6e20*/  IMAD.U32 R4, RZ, RZ, UR4 ;  /* 0x00000004ff047e24 */ /* 0x000fe4000f8e00ff */
[----:B------:R-:W-:Y:S03]  /*6e30*/  IMAD.U32 R5, RZ, RZ, UR5 ;  /* 0x00000005ff057e24 */ /* 0x000fe6000f8e00ff */
[----:B------:R-:W2:Y:S02]  /*6e40*/  @!UP0 LDCU UR4, c[0x0][0xa80] ;  /* 0x00015000ff0487ac */ /* 0x000ea40008000800 */
[----:B-1---5:R1:W5:Y:S02]  /*6e50*/  @P3 LDG.E R41, desc[UR8][R4.64] ;  /* 0x0000000804293981 */ /* 0x022364000c1e1900 */
[----:B-12---:R-:W-:Y:S02]  /*6e60*/  @!P3 IMAD.U32 R41, RZ, RZ, UR4 ;  /* 0x00000004ff29be24 */ /* 0x006fe4000f8e00ff */
.L_x_85:
[----:B------:R-:W-:Y:S05]  /*6e70*/  @!P4 BRA `(.L_x_86) ;  /* 0x000000000024c947 */ /* 0x000fea0003800000 */
[----:B----4-:R-:W-:Y:S01]  /*6e80*/  ISETP.NE.U32.AND P3, PT, R74, RZ, PT ;  /* 0x000000ff4a00720c */ /* 0x010fe20003f65070 */
[----:B------:R-:W1:Y:S03]  /*6e90*/  LDCU.64 UR4, c[0x0][0x358] ;  /* 0x00006b00ff0477ac */ /* 0x000e660008000a00 */
[----:B------:R-:W-:Y:S11]  /*6ea0*/  ISETP.NE.AND.EX P3, PT, R75, RZ, PT, P3 ;  /* 0x000000ff4b00720c */ /* 0x000ff60003f65330 */
[----:B------:R-:W-:Y:S02]  /*6eb0*/  @!UPT UIADD3 URZ, UPT, UPT, URZ, URZ, URZ ;  /* 0x000000fffffff290 */ /* 0x000fe4000fffe0ff */
[----:B------:R-:W2:Y:S01]  /*6ec0*/  @P3 LDC.64 R4, c[0x0][0xaa8] ;  /* 0x0002aa00ff043b82 */ /* 0x000ea20000000a00 */
[----:B------:R-:W-:Y:S04]  /*6ed0*/  @P3 IMAD R0, R76, UR36, RZ ;  /* 0x000000244c003c24 */ /* 0x000fe8000f8e02ff */
[----:B--2---:R-:W-:Y:S05]  /*6ee0*/  @P3 IMAD.WIDE R4, R0, 0x4, R4 ;  /* 0x0000000400043825 */ /* 0x004fea00078e0204 */
[----:B-1---5:R1:W5:Y:S02]  /*6ef0*/  @P3 LDG.E R36, desc[UR4][R4.64] ;  /* 0x0000000404243981 */ /* 0x022364000c1e1900 */
[----:B-1----:R-:W2:Y:S02]  /*6f00*/  @!P3 LDC R36, c[0x0][0xaa0] ;  /* 0x0002a800ff24bb82 */ /* 0x002ea40000000800 */
.L_x_86:
[----:B-----5:R-:W-:Y:S01]  /*6f10*/  FSETP.NEU.AND P3, PT, R41, RZ, PT ;  /* 0x000000ff2900720b */ /* 0x020fe20003f6d000 */
[----:B------:R-:W-:Y:S01]  /*6f20*/  ULOP3.LUT UR4, UR56, 0x1, URZ, 0x3c, !UPT ;  /* 0x0000000138047892 */ /* 0x000fe2000f8e3cff */
[----:B------:R-:W-:Y:S01]  /*6f30*/  SEL R6, RZ, 0xffffffff, P2 ;  /* 0xffffffffff067807 */ /* 0x000fe20001000000 */
[----:B------:R-:W-:Y:S01]  /*6f40*/  IMAD.U32 R104, RZ, RZ, UR52 ;  /* 0x00000034ff687e24 */ /* 0x000fe2000f8e00ff */
[C---:B------:R-:W-:Y:S01]  /*6f50*/  @P1 LOP3.LUT P2, RZ, R79.reuse, 0xff, RZ, 0xc0, !PT ;  /* 0x000000ff4fff1812 */ /* 0x040fe2000784c0ff */
[----:B------:R-:W-:Y:S01]  /*6f60*/  IMAD.SHL.U32 R99, R90, 0x4, RZ ;  /* 0x000000045a637824 */ /* 0x000fe200078e00ff */
[----:B------:R-:W-:Y:S01]  /*6f70*/  @P1 SEL R5, RZ, 0xffffffff, P3 ;  /* 0xffffffffff051807 */ /* 0x000fe20001800000 */
[----:B------:R-:W-:Y:S01]  /*6f80*/  IMAD.U32 R102, RZ, RZ, UR4 ;  /* 0x00000004ff667e24 */ /* 0x000fe2000f8e00ff */
[----:B------:R-:W-:Y:S01]  /*6f90*/  LOP3.LUT P4, R87, R79, 0xff, RZ, 0xc0, !PT ;  /* 0x000000ff4f577812 */ /* 0x000fe2000788c0ff */
[----:B------:R-:W-:Y:S01]  /*6fa0*/  IMAD.SHL.U32 R104, R104, 0x4000, RZ ;  /* 0x0000400068687824 */ /* 0x000fe200078e00ff */
[----:B------:R-:W-:Y:S01]  /*6fb0*/  @P0 SEL R5, R6, R5, !P2 ;  /* 0x0000000506050207 */ /* 0x000fe20005000000 */
[----:B------:R-:W-:Y:S01]  /*6fc0*/  IMAD.U32 R3, RZ, RZ, UR37 ;  /* 0x00000025ff037e24 */ /* 0x000fe2000f8e00ff */
[----:B------:R-:W-:Y:S01]  /*6fd0*/  PLOP3.LUT P0, PT, PT, PT, UP1, 0x80, 0x8 ;  /* 0x000000000008781c */ /* 0x000fe20003f0f018 */
[----:B------:R-:W-:Y:S01]  /*6fe0*/  IMAD.IADD R107, R91, 0x1, R104 ;  /* 0x000000015b6b7824 */ /* 0x000fe200078e0268 */
[----:B------:R-:W-:Y:S01]  /*6ff0*/  @P1 LOP3.LUT R5, R5, 0x1, RZ, 0xc0, !PT ;  /* 0x0000000105051812 */ /* 0x000fe200078ec0ff */
[----:B------:R-:W-:Y:S01]  /*7000*/  IMAD.SHL.U32 R98, R92, 0x4, RZ ;  /* 0x000000045c627824 */ /* 0x000fe200078e00ff */
[----:B------:R-:W-:Y:S01]  /*7010*/  BSSY B1, `(.L_x_87) ;  /* 0x000006a000017945 */ /* 0x000fe20003800000 */
[----:B------:R-:W-:Y:S01]  /*7020*/  IMAD.IADD R105, R107, 0x1, R99 ;  /* 0x000000016b697824 */ /* 0x000fe200078e0263 */
[----:B------:R-:W-:Y:S01]  /*7030*/  ISETP.NE.U32.OR P5, PT, R5, 0x1, !P1 ;  /* 0x000000010500780c */ /* 0x000fe20004fa5470 */
[----:B------:R-:W-:Y:S01]  /*7040*/  IMAD.U32 R5, RZ, RZ, UR52 ;  /* 0x00000034ff057e24 */ /* 0x000fe2000f8e00ff */
[----:B------:R-:W-:Y:S01]  /*7050*/  CS2R R70, SRZ ;  /* 0x0000000000467805 */ /* 0x000fe2000001ff00 */
[----:B------:R-:W-:Y:S01]  /*7060*/  IMAD.MOV.U32 R101, RZ, RZ, 0x1 ;  /* 0x00000001ff657424 */ /* 0x000fe200078e00ff */
[----:B------:R-:W-:Y:S01]  /*7070*/  P2R R97, PR, RZ, 0x20 ;  /* 0x00000020ff617803 */ /* 0x000fe20000000000 */
[----:B------:R-:W-:Y:S01]  /*7080*/  IMAD.MOV.U32 R72, RZ, RZ, RZ ;  /* 0x000000ffff487224 */ /* 0x000fe200078e00ff */
[----:B------:R-:W-:Y:S01]  /*7090*/  LEA R4, R5, UR47, 0x3 ;  /* 0x0000002f05047c11 */ /* 0x000fe2000f8e18ff */
[----:B------:R-:W-:Y:S01]  /*70a0*/  IMAD.U32 R5, RZ, RZ, UR37 ;  /* 0x00000025ff057e24 */ /* 0x000fe2000f8e00ff */
[----:B------:R-:W-:Y:S02]  /*70b0*/  CS2R R68, SRZ ;  /* 0x0000000000447805 */ /* 0x000fe4000001ff00 */
[----:B------:R-:W-:Y:S02]  /*70c0*/  CS2R R66, SRZ ;  /* 0x0000000000427805 */ /* 0x000fe4000001ff00 */
[----:B------:R-:W-:Y:S02]  /*70d0*/  CS2R R64, SRZ ;  /* 0x0000000000407805 */ /* 0x000fe4000001ff00 */
[----:B------:R-:W-:Y:S02]  /*70e0*/  CS2R R62, SRZ ;  /* 0x00000000003e7805 */ /* 0x000fe4000001ff00 */
[----:B------:R-:W-:Y:S02]  /*70f0*/  SHF.L.U32 R0, R5, 0x1f, RZ ;  /* 0x0000001f05007819 */ /* 0x000fe400000006ff */
[----:B------:R-:W-:Y:S02]  /*7100*/  CS2R R60, SRZ ;  /* 0x00000000003c7805 */ /* 0x000fe4000001ff00 */
[----:B------:R-:W-:Y:S02]  /*7110*/  @P5 SHF.L.U32 R7, R102, 0x1f, RZ ;  /* 0x0000001f66075819 */ /* 0x000fe400000006ff */
[----:B------:R-:W-:Y:S02]  /*7120*/  CS2R R58, SRZ ;  /* 0x00000000003a7805 */ /* 0x000fe4000001ff00 */
[----:B------:R-:W-:Y:S02]  /*7130*/  SEL R5, RZ, 0xffffffff, P3 ;  /* 0xffffffffff057807 */ /* 0x000fe40001800000 */
[----:B------:R-:W-:Y:S01]  /*7140*/  CS2R R56, SRZ ;  /* 0x0000000000387805 */ /* 0x000fe2000001ff00 */
[----:B------:R-:W1:Y:S01]  /*7150*/  @P5 SYNCS.PHASECHK.TRANS64.TRYWAIT P2, [R4+URZ+0x40], R7 ;  /* 0x00004007040055a7 */ /* 0x000e6200080411ff */
[----:B------:R-:W-:Y:S02]  /*7160*/  CS2R R54, SRZ ;  /* 0x0000000000367805 */ /* 0x000fe4000001ff00 */
[----:B------:R-:W-:Y:S02]  /*7170*/  @P0 SEL R5, R6, R5, !P4 ;  /* 0x0000000506050207 */ /* 0x000fe40006000000 */
[----:B------:R-:W-:Y:S02]  /*7180*/  CS2R R52, SRZ ;  /* 0x0000000000347805 */ /* 0x000fe4000001ff00 */
[----:B------:R-:W-:Y:S02]  /*7190*/  ISETP.NE.AND P0, PT, RZ, UR37, PT ;  /* 0x00000025ff007c0c */ /* 0x000fe4000bf05270 */
[----:B------:R-:W-:Y:S02]  /*71a0*/  CS2R R50, SRZ ;  /* 0x0000000000327805 */ /* 0x000fe4000001ff00 */
[----:B------:R-:W-:Y:S02]  /*71b0*/  LOP3.LUT R5, R5, 0x1, RZ, 0xc0, !PT ;  /* 0x0000000105057812 */ /* 0x000fe400078ec0ff */
[----:B------:R-:W-:Y:S02]  /*71c0*/  CS2R R48, SRZ ;  /* 0x0000000000307805 */ /* 0x000fe4000001ff00 */
[----:B------:R-:W-:Y:S02]  /*71d0*/  CS2R R46, SRZ ;  /* 0x00000000002e7805 */ /* 0x000fe4000001ff00 */
[----:B------:R-:W-:Y:S02]  /*71e0*/  CS2R R44, SRZ ;  /* 0x00000000002c7805 */ /* 0x000fe4000001ff00 */
[----:B------:R-:W-:Y:S02]  /*71f0*/  ISETP.NE.U32.AND P3, PT, R5, 0x1, PT ;  /* 0x000000010500780c */ /* 0x000fe40003f65070 */
[----:B------:R-:W-:Y:S01]  /*7200*/  CS2R R42, SRZ ;  /* 0x00000000002a7805 */ /* 0x000fe2000001ff00 */
[----:B------:R-:W-:Y:S01]  /*7210*/  IMAD.MOV.U32 R40, RZ, RZ, RZ ;  /* 0x000000ffff287224 */ /* 0x000fe200078e00ff */
[----:B------:R-:W-:Y:S01]  /*7220*/  SEL R38, RZ, 0xe0, P0 ;  /* 0x000000e0ff267807 */ /* 0x000fe20000000000 */
[----:B------:R-:W-:Y:S01]  /*7230*/  IMAD.U32 R100, RZ, RZ, UR52 ;  /* 0x00000034ff647e24 */ /* 0x000fe2000f8e00ff */
[----:B------:R-:W-:Y:S01]  /*7240*/  P2R R103, PR, RZ, 0x8 ;  /* 0x00000008ff677803 */ /* 0x000fe20000000000 */
[----:B------:R3:W2:Y:S01]  /*7250*/  SYNCS.PHASECHK.TRANS64.TRYWAIT P1, [UR47+0xa0], R0 ;  /* 0x0000a000ff0075a7 */ /* 0x0006a2000802112f */
[----:B------:R-:W-:Y:S02]  /*7260*/  IMAD R37, R3, 0xe0, R2 ;  /* 0x000000e003257824 */ /* 0x000fe400078e0202 */
[----:B------:R-:W-:Y:S02]  /*7270*/  IMAD.IADD R108, R107, 0x1, R98 ;  /* 0x000000016b6c7824 */ /* 0x000fe400078e0262 */
[----:B------:R-:W-:Y:S01]  /*7280*/  IMAD.IADD R106, R98, 0x1, R105 ;  /* 0x00000001626a7824 */ /* 0x000fe200078e0269 */
[----:B-1----:R-:W-:Y:S01]  /*7290*/  @P5 SEL R101, RZ, 0x1, !P2 ;  /* 0x00000001ff655807 */ /* 0x002fe20005000000 */
[----:B---3--:R-:W-:Y:S06]  /*72a0*/  @!P5 BRA `(.L_x_88) ;  /* 0x000000040000d947 */ /* 0x008fec0003800000 */
[----:B------:R-:W-:Y:S01]  /*72b0*/  HFMA2 R42, -RZ, RZ, 0, 0 ;  /* 0x00000000ff2a7431 */ /* 0x000fe200000001ff */
[----:B------:R-:W-:Y:S01]  /*72c0*/  ISETP.NE.AND P0, PT, R101, RZ, PT ;  /* 0x000000ff6500720c */ /* 0x000fe20003f05270 */
[----:B------:R-:W-:Y:S01]  /*72d0*/  IMAD.MOV.U32 R40, RZ, RZ, RZ ;  /* 0x000000ffff287224 */ /* 0x000fe200078e00ff */
[----:B------:R-:W-:Y:S11]  /*72e0*/  BSSY B0, `(.L_x_89) ;  /* 0x0000005000007945 */ /* 0x000ff60003800000 */
[----:B------:R-:W-:Y:S05]  /*72f0*/  @P0 BRA `(.L_x_90) ;  /* 0x00000000000c0947 */ /* 0x000fea0003800000 */
[----:B------:R-:W-:Y:S04]  /*7300*/  SHF.L.U32 R3, R102, 0x1f, RZ ;  /* 0x0000001f66037819 */ /* 0x000fe800000006ff */
[----:B------:R-:W1:Y:S02]  /*7310*/  SYNCS.PHASECHK.TRANS64.TRYWAIT P0, [R4+URZ+0x40], R3 ;  /* 0x00004003040075a7 */ /* 0x000e6400080011ff */
[----:B-1----:R-:W-:Y:S05]  /*7320*/  @!P0 BRA `(.L_x_91) ;  /* 0x0000008400888947 */ /* 0x002fea0003800000 */
.L_x_90:
[----:B------:R-:W-:Y:S05]  /*7330*/  BSYNC B0 ;  /* 0x0000000000007941 */ /* 0x000fea0003800000 */
.L_x_89:
[----:B------:R-:W-:Y:S01]  /*7340*/  ISETP.NE.AND P0, PT, R103, RZ, PT ;  /* 0x000000ff6700720c */ /* 0x000fe20003f05270 */
[----:B------:R-:W-:Y:S01]  /*7350*/  IMAD.MOV.U32 R43, RZ, RZ, RZ ;  /* 0x000000ffff2b7224 */ /* 0x000fe200078e00ff */
[----:B------:R-:W-:Y:S02]  /*7360*/  CS2R R44, SRZ ;  /* 0x00000000002c7805 */ /* 0x000fe4000001ff00 */
        /* <DEDUP_REMOVED lines=9> */
[----:B------:R-:W-:Y:S01]  /*7400*/  CS2R R64, SRZ ;  /* 0x0000000000407805 */ /* 0x000fe2000001ff00 */
[----:B------:R3:W1:Y:S01]  /*7410*/  @P0 LDS R40, [R107] ;  /* 0x000000006b280984 */ /* 0x0006620000000800 */
[----:B------:R-:W-:Y:S02]  /*7420*/  CS2R R66, SRZ ;  /* 0x0000000000427805 */ /* 0x000fe4000001ff00 */
[----:B------:R-:W-:Y:S02]  /*7430*/  CS2R R68, SRZ ;  /* 0x0000000000447805 */ /* 0x000fe4000001ff00 */
[----:B------:R-:W-:Y:S01]  /*7440*/  CS2R R70, SRZ ;  /* 0x0000000000467805 */ /* 0x000fe2000001ff00 */
[----:B------:R3:W1:Y:S01]  /*7450*/  @P0 LDS R42, [R108] ;  /* 0x000000006c2a0984 */ /* 0x0006620000000800 */
[----:B------:R-:W-:Y:S01]  /*7460*/  IMAD.MOV.U32 R72, RZ, RZ, RZ ;  /* 0x000000ffff487224 */ /* 0x000fe200078e00ff */
[----:B------:R-:W-:Y:S02]  /*7470*/  UIADD3 UR4, UPT, UPT, UR52, 0x1, URZ ;  /* 0x0000000134047890 */ /* 0x000fe4000fffe0ff */
[----:B------:R3:W1:Y:S02]  /*7480*/  @P0 LDS R43, [R105] ;  /* 0x00000000692b0984 */ /* 0x0006640000000800 */
[----:B------:R-:W-:Y:S02]  /*7490*/  UISETP.NE.AND UP0, UPT, UR4, 0x3, UPT ;  /* 0x000000030400788c */ /* 0x000fe4000bf05270 */
[----:B------:R3:W1:Y:S02]  /*74a0*/  @P0 LDS R44, [R106] ;  /* 0x000000006a2c0984 */ /* 0x0006640000000800 */
[----:B------:R-:W-:Y:S02]  /*74b0*/  USEL UR5, URZ, 0x1, UP0 ;  /* 0x00000001ff057887 */ /* 0x000fe40008000000 */
[----:B------:R3:W1:Y:S01]  /*74c0*/  @P0 LDS R45, [R107+0x200] ;  /* 0x000200006b2d0984 */ /* 0x0006620000000800 */
[----:B------:R-:W-:Y:S03]  /*74d0*/  USEL UR4, UR4, URZ, UP0 ;  /* 0x000000ff04047287 */ /* 0x000fe60008000000 */
[----:B------:R3:W1:Y:S01]  /*74e0*/  @P0 LDS R46, [R108+0x200] ;  /* 0x000200006c2e0984 */ /* 0x0006620000000800 */
[----:B------:R-:W-:Y:S02]  /*74f0*/  LOP3.LUT R102, R102, UR5, RZ, 0x3c, !PT ;  /* 0x0000000566667c12 */ /* 0x000fe4000f8e3cff */
[----:B------:R-:W-:Y:S01]  /*7500*/  IMAD.U32 R100, RZ, RZ, UR4 ;  /* 0x00000004ff647e24 */ /* 0x000fe2000f8e00ff */
[----:B------:R3:W1:Y:S04]  /*7510*/  @P0 LDS R47, [R105+0x200] ;  /* 0x00020000692f0984 */ /* 0x0006680000000800 */
        /* <DEDUP_REMOVED lines=24> */
[----:B------:R3:W1:Y:S02]  /*76a0*/  @P0 LDS R72, [R106+0xe00] ;  /* 0x000e00006a480984 */ /* 0x0006640000000800 */
.L_x_88:
[----:B------:R-:W-:Y:S05]  /*76b0*/  BSYNC B1 ;  /* 0x0000000000017941 */ /* 0x000fea0003800000 */
.L_x_87:
[----:B------:R-:W-:Y:S05]  /*76c0*/  IMAD.IADD R39, R37, 0x1, R38 ;  /* 0x0000000125277824 */ /* 0x000fea00078e0226 */
[----:B-1----:R-:W-:Y:S04]  /*76d0*/  SHF.R.U32.HI R3, RZ, 0x15, R39 ;  /* 0x00000015ff037819 */ /* 0x002fe80000011627 */
[----:B------:R-:W-:Y:S01]  /*76e0*/  LOP3.LUT P0, RZ, R3, 0x3, R80, 0x48, !PT ;  /* 0x0000000303ff7812 */ /* 0x000fe20007804850 */
[----:B------:R-:W-:Y:S01]  /*76f0*/  @!UPT UIADD3 URZ, UPT, UPT, URZ, URZ, URZ ;  /* 0x000000fffffff290 */ /* 0x000fe2000fffe0ff */
[----:B--2---:R-:W-:Y:S11]  /*7700*/  @P1 BRA `(.L_x_92) ;  /* 0x0000000000081947 */ /* 0x004ff60003800000 */
[----:B------:R-:W1:Y:S02]  /*7710*/  SYNCS.PHASECHK.TRANS64.TRYWAIT P1, [UR47+0xa0], R0 ;  /* 0x0000a000ff0075a7 */ /* 0x000e64000802112f */
[----:B-1----:R-:W-:Y:S05]  /*7720*/  @!P1 BRA `(.L_x_93) ;  /* 0x00000080009c9947 */ /* 0x002fea0003800000 */
.L_x_92:
[----:B------:R-:W-:Y:S05]  /*7730*/  @!P0 BRA `(.L_x_94) ;  /* 0x0000000000408947 */ /* 0x000fea0003800000 */
[----:B------:R-:W2:Y:S01]  /*7740*/  LDCU.64 UR8, c[0x4][0x70] ;  /* 0x01000e00ff0877ac */ /* 0x000ea20008000a00 */
[----:B------:R-:W-:Y:S01]  /*7750*/  MOV R15, 0x0 ;  /* 0x00000000000f7802 */ /* 0x000fe20000000f00 */
[----:B------:R-:W-:Y:S02]  /*7760*/  HFMA2 R12, -RZ, RZ, 0, 5.9604644775390625e-08 ;  /* 0x00000001ff0c7431 */ /* 0x000fe400000001ff */
[----:B------:R-:W-:Y:S02]  /*7770*/  IMAD.MOV.U32 R8, RZ, RZ, 0x192 ;  /* 0x00000192ff087424 */ /* 0x000fe400078e00ff */
[----:B------:R-:W-:Y:S01]  /*7780*/  IMAD.MOV.U32 R13, RZ, RZ, RZ ;  /* 0x000000ffff0d7224 */ /* 0x000fe200078e00ff */
[----:B------:R-:W5:Y:S01]  /*7790*/  LDCU.64 UR6, c[0x4][0x78] ;  /* 0x01000f00ff0677ac */ /* 0x000f620008000a00 */
[----:B------:R-:W1:Y:S01]  /*77a0*/  LDC.64 R14, c[0x4][R15] ;  /* 0x010000000f0e7b82 */ /* 0x000e620000000a00 */
[----:B------:R-:W3:Y:S01]  /*77b0*/  LDCU.64 UR4, c[0x4][0x10] ;  /* 0x01000200ff0477ac */ /* 0x000ee20008000a00 */
[----:B--2---:R-:W-:Y:S01]  /*77c0*/  MOV R5, UR9 ;  /* 0x0000000900057c02 */ /* 0x004fe20008000f00 */
[----:B------:R-:W-:Y:S01]  /*77d0*/  IMAD.U32 R4, RZ, RZ, UR8 ;  /* 0x00000008ff047e24 */ /* 0x000fe2000f8e00ff */
[----:B-----5:R-:W-:Y:S01]  /*77e0*/  MOV R7, UR7 ;  /* 0x0000000700077c02 */ /* 0x020fe20008000f00 */
[----:B------:R-:W-:Y:S01]  /*77f0*/  IMAD.U32 R6, RZ, RZ, UR6 ;  /* 0x00000006ff067e24 */ /* 0x000fe2000f8e00ff */
[----:B---3--:R-:W-:Y:S01]  /*7800*/  MOV R11, UR5 ;  /* 0x00000005000b7c02 */ /* 0x008fe20008000f00 */
[----:B------:R-:W-:Y:S02]  /*7810*/  IMAD.U32 R10, RZ, RZ, UR4 ;  /* 0x00000004ff0a7e24 */ /* 0x000fe4000f8e00ff */
[----:B------:R-:W-:Y:S07]  /*7820*/  LEPC R20, `(.L_x_94) ;  /* 0x000000001014794e */ /* 0x000fee0000000000 */
[----:B-1--4-:R-:W-:Y:S05]  /*7830*/  CALL.ABS.NOINC R14 ;  /* 0x000000000e007343 */ /* 0x012fea0003c00000 */
.L_x_94:
[----:B------:R-:W-:Y:S05]  /*7840*/  WARPSYNC.ALL ;  /* 0x0000000000007948 */ /* 0x000fea0003800000 */
[----:B------:R-:W-:Y:S01]  /*7850*/  R2UR UR4, R39 ;  /* 0x00000000270472ca */ /* 0x000fe200000e0000 */
[----:B------:R-:W-:Y:S01]  /*7860*/  BSSY.RECONVERGENT B0, `(.L_x_95) ;  /* 0x0000088000007945 */ /* 0x000fe20003800200 */
[----:B------:R-:W-:Y:S11]  /*7870*/  ISETP.NE.AND P0, PT, R93, RZ, PT ;  /* 0x000000ff5d00720c */ /* 0x000ff60003f05270 */
[----:B------:R-:W2:Y:S01]  /*7880*/  LDTM.x32 R4, tmem[UR4] ;  /* 0x00000004000479ee */ /* 0x000ea200082c0000 */
[----:B------:R-:W-:Y:S01]  /*7890*/  UIADD3 UR4, UPT, UPT, UR47, 0xa8, URZ ;  /* 0x000000a82f047890 */ /* 0x000fe2000fffe0ff */
[----:B------:R-:W-:Y:S03]  /*78a0*/  NOP ;  /* 0x0000000000007918 */ /* 0x000fe60000000000 */
[----:B------:R-:W-:Y:S09]  /*78b0*/  UPRMT UR4, UR40, 0x654, UR4 ;  /* 0x0000065428047896 */ /* 0x000ff20008000004 */
[----:B--2---:R-:W-:Y:S01]  /*78c0*/  SYNCS.ARRIVE.TRANS64.RED.A1T0 RZ, [UR4], RZ ;  /* 0x000000ffffff79a7 */ /* 0x004fe20008100404 */
[C---:B------:R-:W-:Y:S01]  /*78d0*/  FMUL R4, R36.reuse, R4 ;  /* 0x0000000424047220 */ /* 0x040fe20000400000 */
[C---:B------:R-:W-:Y:S01]  /*78e0*/  FMUL R5, R36.reuse, R5 ;  /* 0x0000000524057220 */ /* 0x040fe20000400000 */
[C---:B------:R-:W-:Y:S01]  /*78f0*/  FMUL R6, R36.reuse, R6 ;  /* 0x0000000624067220 */ /* 0x040fe20000400000 */
[C---:B------:R-:W-:Y:S01]  /*7900*/  FMUL R7, R36.reuse, R7 ;  /* 0x0000000724077220 */ /* 0x040fe20000400000 */
[C---:B------:R-:W-:Y:S01]  /*7910*/  FFMA R4, R41.reuse, R40, R4 ;  /* 0x0000002829047223 */ /* 0x040fe20000000004 */
[C---:B------:R-:W-:Y:S01]  /*7920*/  FFMA R5, R41.reuse, R42, R5 ;  /* 0x0000002a29057223 */ /* 0x040fe20000000005 */
[C---:B------:R-:W-:Y:S01]  /*7930*/  FFMA R6, R41.reuse, R43, R6 ;  /* 0x0000002b29067223 */ /* 0x040fe20000000006 */
[C---:B------:R-:W-:Y:S01]  /*7940*/  FFMA R7, R41.reuse, R44, R7 ;  /* 0x0000002c29077223 */ /* 0x040fe20000000007 */
[C---:B------:R-:W-:Y:S01]  /*7950*/  FMUL R8, R36.reuse, R8 ;  /* 0x0000000824087220 */ /* 0x040fe20000400000 */
[----:B------:R2:W-:Y:S01]  /*7960*/  STS [R107], R4 ;  /* 0x000000046b007388 */ /* 0x0005e20000000800 */
[C---:B------:R-:W-:Y:S01]  /*7970*/  FMUL R9, R36.reuse, R9 ;  /* 0x0000000924097220 */ /* 0x040fe20000400000 */
[C---:B------:R-:W-:Y:S01]  /*7980*/  FMUL R10, R36.reuse, R10 ;  /* 0x0000000a240a7220 */ /* 0x040fe20000400000 */
[C---:B------:R-:W-:Y:S01]  /*7990*/  FFMA R8, R41.reuse, R45, R8 ;  /* 0x0000002d29087223 */ /* 0x040fe20000000008 */
[----:B------:R2:W-:Y:S01]  /*79a0*/  STS [R108], R5 ;  /* 0x000000056c007388 */ /* 0x0005e20000000800 */
        /* <DEDUP_REMOVED lines=11> */
[----:B------:R2:W-:Y:S01]  /*7a60*/  STS [R107+0x200], R8 ;  /* 0x000200086b007388 */ /* 0x0005e20000000800 */
[C---:B------:R-:W-:Y:S01]  /*7a70*/  FMUL R15, R36.reuse, R15 ;  /* 0x0000000f240f7220 */ /* 0x040fe20000400000 */
[C---:B------:R-:W-:Y:S01]  /*7a80*/  FMUL R16, R36.reuse, R16 ;  /* 0x0000001024107220 */ /* 0x040fe20000400000 */
[C---:B------:R-:W-:Y:S01]  /*7a90*/  FFMA R14, R41.reuse, R51, R14 ;  /* 0x00000033290e7223 */ /* 0x040fe2000000000e */
[----:B------:R2:W-:Y:S01]  /*7aa0*/  STS [R108+0x200], R9 ;  /* 0x000200096c007388 */ /* 0x0005e20000000800 */
        /* <DEDUP_REMOVED lines=50> */
[----:B------:R-:W-:Y:S01]  /*7dd0*/  FMUL R35, R36, R35 ;  /* 0x0000002324237220 */ /* 0x000fe20000400000 */
[----:B------:R2:W-:Y:S03]  /*7de0*/  STS [R105+0x800], R22 ;  /* 0x0008001669007388 */ /* 0x0005e60000000800 */
[----:B------:R-:W-:Y:S01]  /*7df0*/  FFMA R35, R41, R72, R35 ;  /* 0x0000004829237223 */ /* 0x000fe20000000023 */
[----:B------:R2:W-:Y:S04]  /*7e00*/  STS [R106+0x800], R23 ;  /* 0x000800176a007388 */ /* 0x0005e80000000800 */
        /* <DEDUP_REMOVED lines=11> */
[----:B------:R2:W-:Y:S01]  /*7ec0*/  STS [R106+0xe00], R35 ;  /* 0x000e00236a007388 */ /* 0x0005e20000000800 */
[----:B------:R-:W-:Y:S01]  /*7ed0*/  @!PT LDS RZ, [RZ] ;  /* 0x00000000fffff984 */ /* 0x000fe20000000800 */
[----:B------:R-:W-:Y:S01]  /*7ee0*/  @!PT LDS RZ, [RZ] ;  /* 0x00000000fffff984 */ /* 0x000fe20000000800 */
[----:B------:R-:W-:Y:S01]  /*7ef0*/  @!PT LDS RZ, [RZ] ;  /* 0x00000000fffff984 */ /* 0x000fe20000000800 */
[----:B------:R-:W-:Y:S01]  /*7f00*/  @!PT LDS RZ, [RZ] ;  /* 0x00000000fffff984 */ /* 0x000fe20000000800 */
[----:B------:R5:W-:Y:S06]  /*7f10*/  MEMBAR.ALL.CTA ;  /* 0x0000000000007992 */ /* 0x000bec0000008000 */
[----:B-----5:R-:W5:Y:S02]  /*7f20*/  FENCE.VIEW.ASYNC.S ;  /* 0x00000000000073c6 */ /* 0x020f640000000000 */
[----:B-----5:R-:W-:Y:S06]  /*7f30*/  BAR.SYNC.DEFER_BLOCKING 0x1, 0x80 ;  /* 0x0042000000007b1d */ /* 0x020fec0000010000 */
[----:B------:R-:W-:Y:S05]  /*7f40*/  @P0 BRA `(.L_x_96) ;  /* 0x0000000000640947 */ /* 0x000fea0003800000 */
[----:B------:R-:W-:Y:S01]  /*7f50*/  R2UR UR6, R104 ;  /* 0x00000000680672ca */ /* 0x000fe200000e0000 */
[----:B------:R-:W-:Y:S01]  /*7f60*/  UIADD3 UR4, UP0, UPT, UR58, 0x880, URZ ;  /* 0x000008803a047890 */ /* 0x000fe2000ff1e0ff */
[----:B------:R-:W-:Y:S01]  /*7f70*/  R2UR UR7, R38 ;  /* 0x00000000260772ca */ /* 0x000fe200000e0000 */
[----:B------:R-:W-:Y:S01]  /*7f80*/  UMOV UR51, UR36 ;  /* 0x0000002400337c82 */ /* 0x000fe20008000000 */
[----:B------:R-:W-:Y:S02]  /*7f90*/  UIADD3 UR17, UPT, UPT, UR49, 0x20, URZ ;  /* 0x0000002031117890 */ /* 0x000fe4000fffe0ff */
[----:B------:R-:W-:Y:S01]  /*7fa0*/  UIADD3.X UR5, UPT, UPT, URZ, UR59, URZ, UP0, !UPT ;  /* 0x0000003bff057290 */ /* 0x000fe200087fe4ff */
[----:B------:R-:W-:Y:S01]  /*7fb0*/  UMOV UR19, UR36 ;  /* 0x0000002400137c82 */ /* 0x000fe20008000000 */
[----:B------:R-:W-:Y:S01]  /*7fc0*/  UIADD3 UR13, UPT, UPT, UR49, 0x40, URZ ;  /* 0x00000040310d7890 */ /* 0x000fe2000fffe0ff */
[----:B------:R-:W-:Y:S01]  /*7fd0*/  UMOV UR15, UR36 ;  /* 0x00000024000f7c82 */ /* 0x000fe20008000000 */
[----:B------:R-:W-:Y:S03]  /*7fe0*/  UIADD3 UR9, UPT, UPT, UR49, 0x60, URZ ;  /* 0x0000006031097890 */ /* 0x000fe6000fffe0ff */
[----:B------:R-:W-:Y:S02]  /*7ff0*/  UIADD3 UR6, UPT, UPT, UR47, UR6, URZ ;  /* 0x000000062f067290 */ /* 0x000fe4000fffe0ff */
[----:B------:R-:W-:Y:S02]  /*8000*/  UIADD3 UR50, UPT, UPT, UR54, UR7, URZ ;  /* 0x0000000736327290 */ /* 0x000fe4000fffe0ff */
[----:B------:R-:W-:Y:S02]  /*8010*/  UIADD3 UR48, UPT, UPT, UR6, 0x200, URZ ;  /* 0x0000020006307890 */ /* 0x000fe4000fffe0ff */
[----:B------:R-:W-:Y:S02]  /*8020*/  UIADD3 UR16, UPT, UPT, UR6, 0x1200, URZ ;  /* 0x0000120006107890 */ /* 0x000fe4000fffe0ff */
[----:B------:R-:W-:Y:S01]  /*8030*/  UIADD3 UR12, UPT, UPT, UR6, 0x2200, URZ ;  /* 0x00002200060c7890 */ /* 0x000fe2000fffe0ff */
[----:B------:R-:W-:Y:S01]  /*8040*/  UMOV UR18, UR50 ;  /* 0x0000003200127c82 */ /* 0x000fe20008000000 */
[----:B------:R-:W-:Y:S01]  /*8050*/  UMOV UR14, UR50 ;  /* 0x00000032000e7c82 */ /* 0x000fe20008000000 */
[----:B------:R-:W-:Y:S02]  /*8060*/  UIADD3 UR8, UPT, UPT, UR6, 0x3200, URZ ;  /* 0x0000320006087890 */ /* 0x000fe4000fffe0ff */
[----:B------:R1:W-:Y:S01]  /*8070*/  UTMASTG.3D [UR48], [UR4] ;  /* 0x00000030040073b5 */ /* 0x0003e20008010000 */
[----:B------:R-:W-:Y:S01]  /*8080*/  UMOV UR11, UR36 ;  /* 0x00000024000b7c82 */ /* 0x000fe20008000000 */
[----:B------:R-:W-:Y:S01]  /*8090*/  UMOV UR10, UR50 ;  /* 0x00000032000a7c82 */ /* 0x000fe20008000000 */
[----:B------:R1:W-:Y:S01]  /*80a0*/  UTMASTG.3D [UR16], [UR4] ;  /* 0x00000010040073b5 */ /* 0x0003e20008010000 */
[----:B------:R1:W-:Y:S03]  /*80b0*/  UTMASTG.3D [UR12], [UR4] ;  /* 0x0000000c040073b5 */ /* 0x0003e60008010000 */
[----:B------:R1:W-:Y:S02]  /*80c0*/  UTMASTG.3D [UR8], [UR4] ;  /* 0x00000008040073b5 */ /* 0x0003e40008010000 */
[----:B-1----:R0:W-:Y:S02]  /*80d0*/  UTMACMDFLUSH ;  /* 0x00000000000079b7 */ /* 0x0021e40000000000 */
.L_x_96:
[----:B------:R-:W-:Y:S05]  /*80e0*/  BSYNC.RECONVERGENT B0 ;  /* 0x0000000000007941 */ /* 0x000fea0003800200 */
.L_x_95:
[----:B------:R-:W-:Y:S01]  /*80f0*/  UIADD3 UR48, UPT, UPT, UR52, 0x1, URZ ;  /* 0x0000000134307890 */ /* 0x000fe2000fffe0ff */
[----:B------:R-:W-:Y:S03]  /*8100*/  BSSY.RECONVERGENT B0, `(.L_x_97) ;  /* 0x0000005000007945 */ /* 0x000fe60003800200 */
[----:B------:R-:W-:Y:S04]  /*8110*/  UISETP.NE.AND UP0, UPT, UR48, 0x3, UPT ;  /* 0x000000033000788c */ /* 0x000fe8000bf05270 */
[----:B------:R-:W-:Y:S01]  /*8120*/  USEL UR46, UR48, URZ, UP0 ;  /* 0x000000ff302e7287 */ /* 0x000fe20008000000 */
[----:B------:R-:W-:Y:S11]  /*8130*/  @P0 BRA `(.L_x_98) ;  /* 0x0000000000040947 */ /* 0x000ff60003800000 */
[----:B------:R-:W-:Y:S04]  /*8140*/  DEPBAR.LE SB0, 0x1 ;  /* 0x000080400000791a */ /* 0x000fe80000000000 */
.L_x_98:
[----:B------:R-:W-:Y:S05]  /*8150*/  BSYNC.RECONVERGENT B0 ;  /* 0x0000000000007941 */ /* 0x000fea0003800200 */
.L_x_97:
[----:B------:R-:W-:Y:S01]  /*8160*/  BAR.SYNC.DEFER_BLOCKING 0x1, 0x80 ;  /* 0x0042000000007b1d */ /* 0x000fe20000010000 */
[----:B------:R-:W-:Y:S01]  /*8170*/  ISETP.NE.AND P1, PT, R97, RZ, PT ;  /* 0x000000ff6100720c */ /* 0x000fe20003f25270 */
[----:B------:R-:W-:Y:S01]  /*8180*/  UISETP.NE.AND UP0, UPT, UR55, URZ, UPT ;  /* 0x000000ff3700728c */ /* 0x000fe2000bf05270 */
[----:B--2---:R-:W-:Y:S11]  /*8190*/  LEA R5, R100, UR47, 0x3 ;  /* 0x0000002f64057c11 */ /* 0x004ff6000f8e18ff */
[----:B------:R-:W-:Y:S01]  /*81a0*/  @P1 SHF.L.U32 R4, R102, 0x1f, RZ ;  /* 0x0000001f66041819 */ /* 0x000fe200000006ff */
[----:B------:R-:W-:Y:S06]  /*81b0*/  BRA.U !UP0, `(.L_x_99) ;  /* 0x0000000108247547 */ /* 0x000fec000b800000 */
[----:B-1----:R-:W1:Y:S01]  /*81c0*/  S2R R0, SR_CgaCtaId ;  /* 0x0000000000007919 */ /* 0x002e620000008800 */
[----:B------:R-:W-:Y:S01]  /*81d0*/  IMAD.U32 R3, RZ, RZ, UR53 ;  /* 0x00000035ff037e24 */ /* 0x000fe2000f8e00ff */
[----:B------:R-:W-:Y:S04]  /*81e0*/  UIADD3 UR4, UPT, UPT, UR53, 0x1, URZ ;  /* 0x0000000135047890 */ /* 0x000fe8000fffe0ff */
[----:B------:R-:W-:Y:S01]  /*81f0*/  @P1 LEA R3, R3, UR47, 0x3 ;  /* 0x0000002f03031c11 */ /* 0x000fe2000f8e18ff */
[----:B------:R-:W-:Y:S04]  /*8200*/  UISETP.NE.AND UP0, UPT, UR4, 0x3, UPT ;  /* 0x000000030400788c */ /* 0x000fe8000bf05270 */
[----:B------:R-:W-:Y:S01]  /*8210*/  @P1 VIADD R3, R3, 0x58 ;  /* 0x0000005803031836 */ /* 0x000fe20000000000 */
[----:B------:R-:W-:Y:S04]  /*8220*/  USEL UR53, UR4, URZ, UP0 ;  /* 0x000000ff04357287 */ /* 0x000fe80008000000 */
[----:B-1----:R-:W-:Y:S04]  /*8230*/  @P1 PRMT R0, R0, 0x654, R3 ;  /* 0x0000065400001816 */ /* 0x002fe80000000003 */
[----:B------:R2:W-:Y:S04]  /*8240*/  @P1 SYNCS.ARRIVE.TRANS64.RED.A1T0 RZ, [R0+URZ], RZ ;  /* 0x000000ff00ff19a7 */ /* 0x0005e800081004ff */
.L_x_99:
[----:B------:R-:W5:Y:S01]  /*8250*/  @P1 SYNCS.PHASECHK.TRANS64.TRYWAIT P0, [R5+URZ+0x40], R4 ;  /* 0x00004004050015a7 */ /* 0x000f6200080011ff */
[----:B------:R-:W-:Y:S01]  /*8260*/  UISETP.NE.AND UP0, UPT, UR37, URZ, UPT ;  /* 0x000000ff2500728c */ /* 0x000fe2000bf05270 */
[----:B------:R-:W-:Y:S01]  /*8270*/  BSSY B1, `(.L_x_100) ;  /* 0x0000038000017945 */ /* 0x000fe20003800000 */
[----:B------:R-:W-:Y:S02]  /*8280*/  UMOV UR4, 0xc0 ;  /* 0x000000c000047882 */ /* 0x000fe40000000000 */
[----:B------:R-:W-:Y:S01]  /*8290*/  USEL UR40, UR4, 0x20, !UP0 ;  /* 0x0000002004287887 */ /* 0x000fe2000c000000 */
[----:B-----5:R-:W-:Y:S01]  /*82a0*/  @P1 SEL R101, RZ, 0x1, !P0 ;  /* 0x00000001ff651807 */ /* 0x020fe20004000000 */
[----:B------:R-:W-:Y:S10]  /*82b0*/  @!P1 BRA `(.L_x_101) ;  /* 0x0000000000cc9947 */ /* 0x000ff40003800000 */
[----:B------:R-:W-:Y:S01]  /*82c0*/  ISETP.NE.AND P1, PT, R103, RZ, PT ;  /* 0x000000ff6700720c */ /* 0x000fe20003f25270 */
[----:B------:R-:W-:Y:S01]  /*82d0*/  BSSY B0, `(.L_x_102) ;  /* 0x0000008000007945 */ /* 0x000fe20003800000 */
[----:B------:R-:W-:Y:S11]  /*82e0*/  ISETP.NE.AND P0, PT, R101, RZ, PT ;  /* 0x000000ff6500720c */ /* 0x000ff60003f05270 */
[----:B------:R-:W-:Y:S04]  /*82f0*/  @P1 IMAD R4, R100, 0x4000, R91 ;  /* 0x0000400064041824 */ /* 0x000fe800078e025b */
[----:B-1----:R-:W-:Y:S01]  /*8300*/  @P1 IMAD.IADD R3, R98, 0x1, R4 ;  /* 0x0000000162031824 */ /* 0x002fe200078e0204 */
[----:B------:R-:W-:Y:S06]  /*8310*/  @P0 BRA `(.L_x_103) ;  /* 0x00000000000c0947 */ /* 0x000fec0003800000 */
[----:B--2---:R-:W-:Y:S04]  /*8320*/  SHF.L.U32 R0, R102, 0x1f, RZ ;  /* 0x0000001f66007819 */ /* 0x004fe800000006ff */
[----:B------:R-:W1:Y:S02]  /*8330*/  SYNCS.PHASECHK.TRANS64.TRYWAIT P0, [R5+URZ+0x40], R0 ;  /* 0x00004000050075a7 */ /* 0x000e6400080011ff */
[----:B-1----:R-:W-:Y:S05]  /*8340*/  @!P0 BRA `(.L_x_104) ;  /* 0x0000007400ac8947 */ /* 0x002fea0003800000 */
.L_x_103:
[----:B------:R-:W-:Y:S05]  /*8350*/  BSYNC B0 ;  /* 0x0000000000007941 */ /* 0x000fea0003800000 */
.L_x_102:
[----:B------:R-:W-:Y:S01]  /*8360*/  ISETP.NE.AND P0, PT, R103, RZ, PT ;  /* 0x000000ff6700720c */ /* 0x000fe20003f05270 */
[----:B------:R-:W-:Y:S11]  /*8370*/  VIADD R100, R100, 0x1 ;  /* 0x0000000164647836 */ /* 0x000ff60000000000 */
[----:B------:R-:W-:Y:S01]  /*8380*/  @!UPT UIADD3 URZ, UPT, UPT, URZ, URZ, URZ ;  /* 0x000000fffffff290 */ /* 0x000fe2000fffe0ff */
[----:B------:R-:W3:Y:S01]  /*8390*/  @P0 LDS R42, [R3] ;  /* 0x00000000032a0984 */ /* 0x000ee20000000800 */
[----:B-1----:R-:W-:Y:S03]  /*83a0*/  @P0 IMAD.IADD R5, R99, 0x1, R4 ;  /* 0x0000000163050824 */ /* 0x002fe600078e0204 */
[----:B------:R-:W1:Y:S01]  /*83b0*/  @P0 LDS R46, [R3+0x200] ;  /* 0x00020000032e0984 */ /* 0x000e620000000800 */
[----:B--2---:R-:W-:Y:S03]  /*83c0*/  @P0 IMAD.IADD R0, R98, 0x1, R5 ;  /* 0x0000000162000824 */ /* 0x004fe600078e0205 */
[----:B------:R-:W2:Y:S04]  /*83d0*/  @P0 LDS R50, [R3+0x400] ;  /* 0x0004000003320984 */ /* 0x000ea80000000800 */
[----:B------:R-:W1:Y:S04]  /*83e0*/  @P0 LDS R54, [R3+0x600] ;  /* 0x0006000003360984 */ /* 0x000e680000000800 */
[----:B------:R-:W1:Y:S04]  /*83f0*/  @P0 LDS R58, [R3+0x800] ;  /* 0x00080000033a0984 */ /* 0x000e680000000800 */
[----:B------:R-:W1:Y:S04]  /*8400*/  @P0 LDS R62, [R3+0xa00] ;  /* 0x000a0000033e0984 */ /* 0x000e680000000800 */
[----:B------:R-:W1:Y:S04]  /*8410*/  @P0 LDS R66, [R3+0xc00] ;  /* 0x000c000003420984 */ /* 0x000e680000000800 */
[----:B------:R5:W1:Y:S04]  /*8420*/  @P0 LDS R70, [R3+0xe00] ;  /* 0x000e000003460984 */ /* 0x000a680000000800 */
[----:B------:R1:W1:Y:S04]  /*8430*/  @P0 LDS R40, [R4] ;  /* 0x0000000004280984 */ /* 0x0002680000000800 */
[----:B------:R1:W1:Y:S04]  /*8440*/  @P0 LDS R45, [R4+0x200] ;  /* 0x00020000042d0984 */ /* 0x0002680000000800 */
[----:B------:R1:W1:Y:S04]  /*8450*/  @P0 LDS R49, [R4+0x400] ;  /* 0x0004000004310984 */ /* 0x0002680000000800 */
[----:B------:R1:W1:Y:S04]  /*8460*/  @P0 LDS R53, [R4+0x600] ;  /* 0x0006000004350984 */ /* 0x0002680000000800 */
[----:B------:R1:W1:Y:S04]  /*8470*/  @P0 LDS R57, [R4+0x800] ;  /* 0x0008000004390984 */ /* 0x0002680000000800 */
[----:B------:R1:W1:Y:S04]  /*8480*/  @P0 LDS R61, [R4+0xa00] ;  /* 0x000a0000043d0984 */ /* 0x0002680000000800 */
[----:B------:R1:W1:Y:S04]  /*8490*/  @P0 LDS R65, [R4+0xc00] ;  /* 0x000c000004410984 */ /* 0x0002680000000800 */
        /* <DEDUP_REMOVED lines=16> */
[----:B------:R1:W1:Y:S01]  /*85a0*/  @P0 LDS R72, [R0+0xe00] ;  /* 0x000e000000480984 */ /* 0x0002620000000800 */
[C---:B------:R-:W-:Y:S04]  /*85b0*/  ISETP.NE.AND P0, PT, R100.reuse, 0x3, PT ;  /* 0x000000036400780c */ /* 0x040fe80003f05270 */
[----:B-----5:R-:W-:Y:S02]  /*85c0*/  SEL R3, RZ, 0x1, P0 ;  /* 0x00000001ff037807 */ /* 0x020fe40000000000 */
[----:B------:R-:W-:Y:S02]  /*85d0*/  SEL R100, R100, RZ, P0 ;  /* 0x000000ff64647207 */ /* 0x000fe40000000000 */
[----:B--23--:R-:W-:Y:S02]  /*85e0*/  LOP3.LUT R102, R102, R3, RZ, 0x3c, !PT ;  /* 0x0000000366667212 */ /* 0x00cfe400078e3cff */
.L_x_101:
[----:B------:R-:W-:Y:S05]  /*85f0*/  BSYNC B1 ;  /* 0x0000000000017941 */ /* 0x000fea0003800000 */
.L_x_100:
[----:B------:R-:W-:Y:S05]  /*8600*/  VIADD R38, R37, UR40 ;  /* 0x0000002825267c36 */ /* 0x000fea0008000000 */
[----:B-1----:R-:W-:Y:S04]  /*8610*/  SHF.R.U32.HI R3, RZ, 0x15, R38 ;  /* 0x00000015ff037819 */ /* 0x002fe80000011626 */
[----:B------:R-:W-:Y:S11]  /*8620*/  LOP3.LUT P0, RZ, R3, 0x3, R80, 0x48, !PT ;  /* 0x0000000303ff7812 */ /* 0x000ff60007804850 */
[----:B------:R-:W-:Y:S02]  /*8630*/  @!UPT UIADD3 URZ, UPT, UPT, URZ, URZ, URZ ;  /* 0x000000fffffff290 */ /* 0x000fe4000fffe0ff */
[----:B------:R-:W-:Y:S05]  /*8640*/  @!P0 BRA `(.L_x_105) ;  /* 0x0000000000408947 */ /* 0x000fea0003800000 */
[----:B------:R-:W1:Y:S01]  /*8650*/  LDCU.64 UR8, c[0x4][0x70] ;  /* 0x01000e00ff0877ac */ /* 0x000e620008000a00 */
[----:B------:R-:W-:Y:S01]  /*8660*/  MOV R15, 0x0 ;  /* 0x00000000000f7802 */ /* 0x000fe20000000f00 */
[----:B------:R-:W-:Y:S02]  /*8670*/  HFMA2 R12, -RZ, RZ, 0, 5.9604644775390625e-08 ;  /* 0x00000001ff0c7431 */ /* 0x000fe400000001ff */
[----:B------:R-:W-:Y:S02]  /*8680*/  IMAD.MOV.U32 R8, RZ, RZ, 0x192 ;  /* 0x00000192ff087424 */ /* 0x000fe400078e00ff */
[----:B------:R-:W-:Y:S01]  /*8690*/  IMAD.MOV.U32 R13, RZ, RZ, RZ ;  /* 0x000000ffff0d7224 */ /* 0x000fe200078e00ff */
[----:B------:R-:W5:Y:S01]  /*86a0*/  LDCU.64 UR6, c[0x4][0x78] ;  /* 0x01000f00ff0677ac */ /* 0x000f620008000a00 */
[----:B------:R-:W2:Y:S01]  /*86b0*/  LDC.64 R14, c[0x4][R15] ;  /* 0x010000000f0e7b82 */ /* 0x000ea20000000a00 */
[----:B------:R-:W3:Y:S01]  /*86c0*/  LDCU.64 UR4, c[0x4][0x10] ;  /* 0x01000200ff0477ac */ /* 0x000ee20008000a00 */
[----:B-1----:R-:W-:Y:S01]  /*86d0*/  MOV R5, UR9 ;  /* 0x0000000900057c02 */ /* 0x002fe20008000f00 */
[----:B------:R-:W-:Y:S01]  /*86e0*/  IMAD.U32 R4, RZ, RZ, UR8 ;  /* 0x00000008ff047e24 */ /* 0x000fe2000f8e00ff */
[----:B-----5:R-:W-:Y:S01]  /*86f0*/  MOV R7, UR7 ;  /* 0x0000000700077c02 */ /* 0x020fe20008000f00 */
[----:B------:R-:W-:Y:S01]  /*8700*/  IMAD.U32 R6, RZ, RZ, UR6 ;  /* 0x00000006ff067e24 */ /* 0x000fe2000f8e00ff */
[----:B---3--:R-:W-:Y:S01]  /*8710*/  MOV R11, UR5 ;  /* 0x00000005000b7c02 */ /* 0x008fe20008000f00 */
[----:B------:R-:W-:Y:S02]  /*8720*/  IMAD.U32 R10, RZ, RZ, UR4 ;  /* 0x00000004ff0a7e24 */ /* 0x000fe4000f8e00ff */
[----:B------:R-:W-:Y:S07]  /*8730*/  LEPC R20, `(.L_x_105) ;  /* 0x000000001014794e */ /* 0x000fee0000000000 */
[----:B--2-4-:R-:W-:Y:S05]  /*8740*/  CALL.ABS.NOINC R14 ;  /* 0x000000000e007343 */ /* 0x014fea0003c00000 */
.L_x_105:
[----:B------:R-:W-:Y:S01]  /*8750*/  ISETP.NE.AND P0, PT, R93, RZ, PT ;  /* 0x000000ff5d00720c */ /* 0x000fe20003f05270 */
[----:B------:R-:W-:Y:S05]  /*8760*/  WARPSYNC.ALL ;  /* 0x0000000000007948 */ /* 0x000fea0003800000 */
[----:B------:R-:W1:Y:S01]  /*8770*/  S2R R39, SR_CgaCtaId ;  /* 0x0000000000277919 */ /* 0x000e620000008800 */
[----:B------:R-:W-:Y:S01]  /*8780*/  R2UR UR4, R38 ;  /* 0x00000000260472ca */ /* 0x000fe200000e0000 */
[----:B------:R-:W1:Y:S01]  /*8790*/  S2UR UR51, SR_CgaCtaId ;  /* 0x00000000003379c3 */ /* 0x000e620000008800 */
[----:B------:R-:W-:Y:S11]  /*87a0*/  BSSY.RECONVERGENT B0, `(.L_x_106) ;  /* 0x0000087000007945 */ /* 0x000ff60003800200 */
[----:B------:R-:W5:Y:S01]  /*87b0*/  LDTM.x32 R4, tmem[UR4] ;  /* 0x00000004000479ee */ /* 0x000f6200082c0000 */
[----:B------:R-:W-:Y:S06]  /*87c0*/  USHF.L.U32 UR4, UR46, 0xe, URZ ;  /* 0x0000000e2e047899 */ /* 0x000fec00080006ff */
[----:B--2---:R-:W-:Y:S04]  /*87d0*/  IADD3 R0, PT, PT, R91, UR4, RZ ;  /* 0x000000045b007c10 */ /* 0x004fe8000fffe0ff */
[CC--:B------:R-:W-:Y:S02]  /*87e0*/  IADD3 R104, PT, PT, R98.reuse, R0.reuse, RZ ;  /* 0x0000000062687210 */ /* 0x0c0fe40007ffe0ff */
[----:B------:R-:W-:Y:S04]  /*87f0*/  IADD3 R3, PT, PT, R99, R0, RZ ;  /* 0x0000000063037210 */ /* 0x000fe80007ffe0ff */
[----:B------:R-:W-:Y:S01]  /*8800*/  IADD3 R0, PT, PT, R98, R3, RZ ;  /* 0x0000000362007210 */ /* 0x000fe20007ffe0ff */
[C---:B-----5:R-:W-:Y:S01]  /*8810*/  FMUL R4, R36.reuse, R4 ;  /* 0x0000000424047220 */ /* 0x060fe20000400000 */
        /* <DEDUP_REMOVED lines=8> */
[----:B------:R2:W-:Y:S01]  /*88a0*/  STS [R91+UR4], R4 ;  /* 0x000000045b007988 */ /* 0x0005e20008000804 */
        /* <DEDUP_REMOVED lines=15> */
[----:B------:R2:W-:Y:S01]  /*89a0*/  STS [R91+UR4+0x200], R8 ;  /* 0x000200085b007988 */ /* 0x0005e20008000804 */
        /* <DEDUP_REMOVED lines=58> */
[----:B------:R2:W-:Y:S04]  /*8d50*/  STS [R91+UR4+0xa00], R24 ;  /* 0x000a00185b007988 */ /* 0x0005e80008000804 */
[----:B------:R2:W-:Y:S04]  /*8d60*/  STS [R104+0xa00], R25 ;  /* 0x000a001968007388 */ /* 0x0005e80000000800 */
[----:B------:R2:W-:Y:S04]  /*8d70*/  STS [R3+0xa00], R26 ;  /* 0x000a001a03007388 */ /* 0x0005e80000000800 */
        /* <DEDUP_REMOVED lines=16> */
[----:B-1----:R-:W-:Y:S05]  /*8e80*/  @P0 BRA `(.L_x_107) ;  /* 0x0000000000600947 */ /* 0x002fea0003800000 */
[----:B------:R-:W-:Y:S02]  /*8e90*/  UIADD3 UR6, UP0, UPT, UR58, 0x880, URZ ;  /* 0x000008803a067890 */ /* 0x000fe4000ff1e0ff */
[----:B------:R-:W-:Y:S02]  /*8ea0*/  UIADD3 UR5, UPT, UPT, UR47, UR4, URZ ;  /* 0x000000042f057290 */ /* 0x000fe4000fffe0ff */
[----:B------:R-:W-:Y:S02]  /*8eb0*/  UIADD3 UR10, UPT, UPT, UR54, UR40, URZ ;  /* 0x00000028360a7290 */ /* 0x000fe4000fffe0ff */
[----:B------:R-:W-:Y:S02]  /*8ec0*/  UIADD3 UR8, UPT, UPT, UR5, 0x200, URZ ;  /* 0x0000020005087890 */ /* 0x000fe4000fffe0ff */
[----:B------:R-:W-:Y:S01]  /*8ed0*/  UIADD3.X UR7, UPT, UPT, URZ, UR59, URZ, UP0, !UPT ;  /* 0x0000003bff077290 */ /* 0x000fe200087fe4ff */
[----:B------:R-:W-:Y:S01]  /*8ee0*/  UMOV UR9, UR49 ;  /* 0x0000003100097c82 */ /* 0x000fe20008000000 */
[----:B------:R-:W-:Y:S01]  /*8ef0*/  UMOV UR11, UR36 ;  /* 0x00000024000b7c82 */ /* 0x000fe20008000000 */
[----:B------:R-:W-:Y:S02]  /*8f00*/  UIADD3 UR21, UPT, UPT, UR49, 0x20, URZ ;  /* 0x0000002031157890 */ /* 0x000fe4000fffe0ff */
[----:B------:R-:W-:Y:S01]  /*8f10*/  UIADD3 UR20, UPT, UPT, UR5, 0x1200, URZ ;  /* 0x0000120005147890 */ /* 0x000fe2000fffe0ff */
[----:B------:R-:W-:Y:S03]  /*8f20*/  UMOV UR23, UR36 ;  /* 0x0000002400177c82 */ /* 0x000fe60008000000 */
[----:B------:R1:W-:Y:S01]  /*8f30*/  UTMASTG.3D [UR8], [UR6] ;  /* 0x00000008060073b5 */ /* 0x0003e20008010000 */
[----:B------:R-:W-:Y:S01]  /*8f40*/  UMOV UR22, UR10 ;  /* 0x0000000a00167c82 */ /* 0x000fe20008000000 */
[----:B------:R-:W-:Y:S02]  /*8f50*/  UIADD3 UR17, UPT, UPT, UR49, 0x40, URZ ;  /* 0x0000004031117890 */ /* 0x000fe4000fffe0ff */
[----:B------:R-:W-:Y:S01]  /*8f60*/  UIADD3 UR16, UPT, UPT, UR5, 0x2200, URZ ;  /* 0x0000220005107890 */ /* 0x000fe2000fffe0ff */
[----:B------:R-:W-:Y:S01]  /*8f70*/  UMOV UR19, UR36 ;  /* 0x0000002400137c82 */ /* 0x000fe20008000000 */
[----:B------:R-:W-:Y:S01]  /*8f80*/  UMOV UR18, UR10 ;  /* 0x0000000a00127c82 */ /* 0x000fe20008000000 */
[----:B------:R1:W-:Y:S01]  /*8f90*/  UTMASTG.3D [UR20], [UR6] ;  /* 0x00000014060073b5 */ /* 0x0003e20008010000 */
[----:B------:R-:W-:Y:S02]  /*8fa0*/  UIADD3 UR13, UPT, UPT, UR49, 0x60, URZ ;  /* 0x00000060310d7890 */ /* 0x000fe4000fffe0ff */
[----:B------:R-:W-:Y:S01]  /*8fb0*/  UIADD3 UR12, UPT, UPT, UR5, 0x3200, URZ ;  /* 0x00003200050c7890 */ /* 0x000fe2000fffe0ff */
[----:B------:R-:W-:Y:S01]  /*8fc0*/  UMOV UR15, UR36 ;  /* 0x00000024000f7c82 */ /* 0x000fe20008000000 */
[----:B------:R-:W-:Y:S01]  /*8fd0*/  UMOV UR14, UR10 ;  /* 0x0000000a000e7c82 */ /* 0x000fe20008000000 */
[----:B------:R1:W-:Y:S06]  /*8fe0*/  UTMASTG.3D [UR16], [UR6] ;  /* 0x00000010060073b5 */ /* 0x0003ec0008010000 */
[----:B------:R1:W-:Y:S02]  /*8ff0*/  UTMASTG.3D [UR12], [UR6] ;  /* 0x0000000c060073b5 */ /* 0x0003e40008010000 */
[----:B-1----:R0:W-:Y:S02]  /*9000*/  UTMACMDFLUSH ;  /* 0x00000000000079b7 */ /* 0x0021e40000000000 */
.L_x_107:
[----:B------:R-:W-:Y:S05]  /*9010*/  BSYNC.RECONVERGENT B0 ;  /* 0x0000000000007941 */ /* 0x000fea0003800200 */
.L_x_106:
[----:B------:R-:W-:Y:S01]  /*9020*/  UIADD3 UR4, UPT, UPT, UR46, 0x1, URZ ;  /* 0x000000012e047890 */ /* 0x000fe2000fffe0ff */
[----:B------:R-:W-:Y:S01]  /*9030*/  ISETP.NE.AND P1, PT, R97, RZ, PT ;  /* 0x000000ff6100720c */ /* 0x000fe20003f25270 */
[----:B--2---:R-:W-:Y:S01]  /*9040*/  IMAD.U32 R0, RZ, RZ, UR53 ;  /* 0x00000035ff007e24 */ /* 0x004fe2000f8e00ff */
[----:B------:R-:W-:Y:S01]  /*9050*/  BSSY.RECONVERGENT B0, `(.L_x_108) ;  /* 0x0000008000007945 */ /* 0x000fe20003800200 */
[----:B------:R-:W-:Y:S04]  /*9060*/  UISETP.NE.AND UP0, UPT, UR4, 0x3, UPT ;  /* 0x000000030400788c */ /* 0x000fe8000bf05270 */
[----:B------:R-:W-:Y:S02]  /*9070*/  USEL UR46, UR4, URZ, UP0 ;  /* 0x000000ff042e7287 */ /* 0x000fe40008000000 */
[----:B------:R-:W-:Y:S04]  /*9080*/  UISETP.EQ.XOR UP0, UPT, UR48, 0x3, !UP0 ;  /* 0x000000033000788c */ /* 0x000fe8000c702a70 */
[----:B------:R-:W-:Y:S01]  /*9090*/  UP2UR UR50, UPR, URZ, 0x1 ;  /* 0x00000001ff327883 */ /* 0x000fe20008000000 */
[----:B------:R-:W-:Y:S01]  /*90a0*/  @P1 LEA R0, R0, UR47, 0x3 ;  /* 0x0000002f00001c11 */ /* 0x000fe2000f8e18ff */
[----:B------:R-:W-:Y:S10]  /*90b0*/  @P0 BRA `(.L_x_109) ;  /* 0x0000000000040947 */ /* 0x000ff40003800000 */
[----:B------:R-:W-:Y:S04]  /*90c0*/  DEPBAR.LE SB0, 0x1 ;  /* 0x000080400000791a */ /* 0x000fe80000000000 */
.L_x_109:
[----:B------:R-:W-:Y:S05]  /*90d0*/  BSYNC.RECONVERGENT B0 ;  /* 0x0000000000007941 */ /* 0x000fea0003800200 */
.L_x_108:
[----:B------:R-:W-:Y:S01]  /*90e0*/  BAR.SYNC.DEFER_BLOCKING 0x1, 0x80 ;  /* 0x0042000000007b1d */ /* 0x000fe20000010000 */
[----:B------:R-:W-:Y:S01]  /*90f0*/  @P1 VIADD R4, R0, 0x58 ;  /* 0x0000005800041836 */ /* 0x000fe20000000000 */
[----:B------:R-:W-:Y:S01]  /*9100*/  @P1 SHF.L.U32 R0, R102, 0x1f, RZ ;  /* 0x0000001f66001819 */ /* 0x000fe200000006ff */
[----:B------:R-:W-:Y:S02]  /*9110*/  UIADD3 UR5, UPT, UPT, UR53, 0x1, URZ ;  /* 0x0000000135057890 */ /* 0x000fe4000fffe0ff */
[----:B------:R-:W-:Y:S01]  /*9120*/  UISETP.NE.AND UP0, UPT, UR37, URZ, UPT ;  /* 0x000000ff2500728c */ /* 0x000fe2000bf05270 */
[----:B------:R-:W-:Y:S01]  /*9130*/  @P1 PRMT R39, R39, 0x654, R4 ;  /* 0x0000065427271816 */ /* 0x000fe20000000004 */
[----:B------:R-:W-:Y:S04]  /*9140*/  UISETP.NE.AND UP1, UPT, UR5, 0x3, UPT ;  /* 0x000000030500788c */ /* 0x000fe8000bf25270 */
[----:B------:R-:W-:Y:S01]  /*9150*/  USEL UR48, UR5, URZ, UP1 ;  /* 0x000000ff05307287 */ /* 0x000fe20008800000 */
[----:B------:R1:W-:Y:S01]  /*9160*/  @P1 SYNCS.ARRIVE.TRANS64.RED.A1T0 RZ, [R39+URZ], RZ ;  /* 0x000000ff27ff19a7 */ /* 0x0003e200081004ff */
[----:B------:R-:W-:Y:S01]  /*9170*/  UMOV UR4, 0x400 ;  /* 0x0000040000047882 */ /* 0x000fe20000000000 */
[----:B------:R-:W-:Y:S01]  /*9180*/  BSSY B1, `(.L_x_110) ;  /* 0x000003b000017945 */ /* 0x000fe20003800000 */
[----:B------:R-:W-:Y:S03]  /*9190*/  ULEA UR47, UR51, UR4, 0x18 ;  /* 0x00000004332f7291 */ /* 0x000fe6000f8ec0ff */
[----:B------:R-:W-:Y:S02]  /*91a0*/  UMOV UR4, 0xa0 ;  /* 0x000000a000047882 */ /* 0x000fe40000000000 */
[----:B------:R-:W-:Y:S01]  /*91b0*/  USEL UR40, UR4, 0x40, !UP0 ;  /* 0x0000004004287887 */ /* 0x000fe2000c000000 */
[----:B------:R-:W-:Y:S04]  /*91c0*/  LEA R5, R100, UR47, 0x3 ;  /* 0x0000002f64057c11 */ /* 0x000fe8000f8e18ff */
[----:B------:R-:W2:Y:S02]  /*91d0*/  @P1 SYNCS.PHASECHK.TRANS64.TRYWAIT P0, [R5+URZ+0x40], R0 ;  /* 0x00004000050015a7 */ /* 0x000ea400080011ff */
[----:B--2---:R-:W-:Y:S01]  /*91e0*/  @P1 SEL R101, RZ, 0x1, !P0 ;  /* 0x00000001ff651807 */ /* 0x004fe20004000000 */
[----:B-1----:R-:W-:Y:S06]  /*91f0*/  @!P1 BRA `(.L_x_111) ;  /* 0x0000000000cc9947 */ /* 0x002fec0003800000 */
[----:B------:R-:W-:Y:S01]  /*9200*/  ISETP.NE.AND P1, PT, R103, RZ, PT ;  /* 0x000000ff6700720c */ /* 0x000fe20003f25270 */
[----:B------:R-:W-:Y:S01]  /*9210*/  BSSY B0, `(.L_x_112) ;  /* 0x0000008000007945 */ /* 0x000fe20003800000 */
[----:B------:R-:W-:Y:S11]  /*9220*/  ISETP.NE.AND P0, PT, R101, RZ, PT ;  /* 0x000000ff6500720c */ /* 0x000ff60003f05270 */
[----:B------:R-:W-:Y:S04]  /*9230*/  @P1 IMAD R3, R100, 0x4000, R91 ;  /* 0x0000400064031824 */ /* 0x000fe800078e025b */
[----:B------:R-:W-:Y:S01]  /*9240*/  @P1 IMAD.IADD R0, R98, 0x1, R3 ;  /* 0x0000000162001824 */ /* 0x000fe200078e0203 */
[----:B------:R-:W-:Y:S06]  /*9250*/  @P0 BRA `(.L_x_113) ;  /* 0x00000000000c0947 */ /* 0x000fec0003800000 */
[----:B------:R-:W-:Y:S04]  /*9260*/  SHF.L.U32 R4, R102, 0x1f, RZ ;  /* 0x0000001f66047819 */ /* 0x000fe800000006ff */
[----:B------:R-:W1:Y:S02]  /*9270*/  SYNCS.PHASECHK.TRANS64.TRYWAIT P0, [R5+URZ+0x40], R4 ;  /* 0x00004004050075a7 */ /* 0x000e6400080011ff */
[----:B-1----:R-:W-:Y:S05]  /*9280*/  @!P0 BRA `(.L_x_114) ;  /* 0x0000006400f08947 */ /* 0x002fea0003800000 */
.L_x_113:
[----:B------:R-:W-:Y:S05]  /*9290*/  BSYNC B0 ;  /* 0x0000000000007941 */ /* 0x000fea0003800000 */
.L_x_112:
[----:B------:R-:W-:Y:S01]  /*92a0*/  ISETP.NE.AND P0, PT, R103, RZ, PT ;  /* 0x000000ff6700720c */ /* 0x000fe20003f05270 */
[----:B------:R-:W-:Y:S11]  /*92b0*/  VIADD R100, R100, 0x1 ;  /* 0x0000000164647836 */ /* 0x000ff60000000000 */
[----:B------:R-:W-:Y:S01]  /*92c0*/  @!UPT UIADD3 URZ, UPT, UPT, URZ, URZ, URZ ;  /* 0x000000fffffff290 */ /* 0x000fe2000fffe0ff */
[----:B------:R-:W2:Y:S01]  /*92d0*/  @P0 LDS R42, [R0] ;  /* 0x00000000002a0984 */ /* 0x000ea20000000800 */
[----:B-1----:R-:W-:Y:S03]  /*92e0*/  @P0 IMAD.IADD R5, R99, 0x1, R3 ;  /* 0x0000000163050824 */ /* 0x002fe600078e0203 */
[----:B------:R-:W1:Y:S01]  /*92f0*/  @P0 LDS R46, [R0+0x200] ;  /* 0x00020000002e0984 */ /* 0x000e620000000800 */
[----:B------:R-:W-:Y:S03]  /*9300*/  @P0 IMAD.IADD R4, R98, 0x1, R5 ;  /* 0x0000000162040824 */ /* 0x000fe600078e0205 */
[----:B------:R-:W1:Y:S04]  /*9310*/  @P0 LDS R50, [R0+0x400] ;  /* 0x0004000000320984 */ /* 0x000e680000000800 */
[----:B------:R-:W1:Y:S04]  /*9320*/  @P0 LDS R54, [R0+0x600] ;  /* 0x0006000000360984 */ /* 0x000e680000000800 */
[----:B------:R-:W1:Y:S04]  /*9330*/  @P0 LDS R58, [R0+0x800] ;  /* 0x00080000003a0984 */ /* 0x000e680000000800 */
[----:B------:R-:W1:Y:S04]  /*9340*/  @P0 LDS R62, [R0+0xa00] ;  /* 0x000a0000003e0984 */ /* 0x000e680000000800 */
[----:B------:R-:W1:Y:S04]  /*9350*/  @P0 LDS R66, [R0+0xc00] ;  /* 0x000c000000420984 */ /* 0x000e680000000800 */
[----:B------:R-:W1:Y:S04]  /*9360*/  @P0 LDS R70, [R0+0xe00] ;  /* 0x000e000000460984 */ /* 0x000e680000000800 */
[----:B------:R-:W1:Y:S04]  /*9370*/  @P0 LDS R40, [R3] ;  /* 0x0000000003280984 */ /* 0x000e680000000800 */
[----:B------:R-:W1:Y:S04]  /*9380*/  @P0 LDS R45, [R3+0x200] ;  /* 0x00020000032d0984 */ /* 0x000e680000000800 */
[----:B------:R-:W1:Y:S04]  /*9390*/  @P0 LDS R49, [R3+0x400] ;  /* 0x0004000003310984 */ /* 0x000e680000000800 */
        /* <DEDUP_REMOVED lines=24> */
[----:B--2---:R-:W-:Y:S02]  /*9520*/  LOP3.LUT R102, R102, R3, RZ, 0x3c, !PT ;  /* 0x0000000366667212 */ /* 0x004fe400078e3cff */
.L_x_111:
[----:B------:R-:W-:Y:S05]  /*9530*/  BSYNC B1 ;  /* 0x0000000000017941 */ /* 0x000fea0003800000 */
.L_x_110:
[----:B------:R-:W-:Y:S05]  /*9540*/  VIADD R38, R37, UR40 ;  /* 0x0000002825267c36 */ /* 0x000fea0008000000 */
[----:B------:R-:W-:Y:S04]  /*9550*/  SHF.R.U32.HI R3, RZ, 0x15, R38 ;  /* 0x00000015ff037819 */ /* 0x000fe80000011626 */
        /* <DEDUP_REMOVED lines=8> */
[----:B------:R-:W2:Y:S01]  /*95e0*/  LDCU.64 UR6, c[0x4][0x78] ;  /* 0x01000f00ff0677ac */ /* 0x000ea20008000a00 */
[----:B------:R-:W3:Y:S01]  /*95f0*/  LDC.64 R14, c[0x4][R15] ;  /* 0x010000000f0e7b82 */ /* 0x000ee20000000a00 */
[----:B------:R-:W5:Y:S01]  /*9600*/  LDCU.64 UR4, c[0x4][0x10] ;  /* 0x01000200ff0477ac */ /* 0x000f620008000a00 */
[----:B-1----:R-:W-:Y:S01]  /*9610*/  MOV R5, UR9 ;  /* 0x0000000900057c02 */ /* 0x002fe20008000f00 */
[----:B------:R-:W-:Y:S01]  /*9620*/  IMAD.U32 R4, RZ, RZ, UR8 ;  /* 0x00000008ff047e24 */ /* 0x000fe2000f8e00ff */
[----:B--2---:R-:W-:Y:S01]  /*9630*/  MOV R7, UR7 ;  /* 0x0000000700077c02 */ /* 0x004fe20008000f00 */
[----:B------:R-:W-:Y:S01]  /*9640*/  IMAD.U32 R6, RZ, RZ, UR6 ;  /* 0x00000006ff067e24 */ /* 0x000fe2000f8e00ff */
[----:B-----5:R-:W-:Y:S01]  /*9650*/  MOV R11, UR5 ;  /* 0x00000005000b7c02 */ /* 0x020fe20008000f00 */
[----:B------:R-:W-:Y:S02]  /*9660*/  IMAD.U32 R10, RZ, RZ, UR4 ;  /* 0x00000004ff0a7e24 */ /* 0x000fe4000f8e00ff */
[----:B------:R-:W-:Y:S07]  /*9670*/  LEPC R20, `(.L_x_115) ;  /* 0x000000001014794e */ /* 0x000fee0000000000 */
[----:B---34-:R-:W-:Y:S05]  /*9680*/  CALL.ABS.NOINC R14 ;  /* 0x000000000e007343 */ /* 0x018fea0003c00000 */
.L_x_115:
[----:B------:R-:W-:Y:S01]  /*9690*/  ISETP.NE.AND P0, PT, R93, RZ, PT ;  /* 0x000000ff5d00720c */ /* 0x000fe20003f05270 */
[----:B------:R-:W-:Y:S05]  /*96a0*/  WARPSYNC.ALL ;  /* 0x0000000000007948 */ /* 0x000fea0003800000 */
[----:B------:R-:W2:Y:S01]  /*96b0*/  S2R R39, SR_CgaCtaId ;  /* 0x0000000000277919 */ /* 0x000ea20000008800 */
[----:B------:R-:W-:Y:S01]  /*96c0*/  R2UR UR4, R38 ;  /* 0x00000000260472ca */ /* 0x000fe200000e0000 */
[----:B------:R-:W2:Y:S01]  /*96d0*/  S2UR UR51, SR_CgaCtaId ;  /* 0x00000000003379c3 */ /* 0x000ea20000008800 */
[----:B------:R-:W-:Y:S11]  /*96e0*/  BSSY.RECONVERGENT B0, `(.L_x_116) ;  /* 0x0000087000007945 */ /* 0x000ff60003800200 */
[----:B-1----:R-:W1:Y:S01]  /*96f0*/  LDTM.x32 R4, tmem[UR4] ;  /* 0x00000004000479ee */ /* 0x002e6200082c0000 */
[----:B------:R-:W-:Y:S06]  /*9700*/  USHF.L.U32 UR4, UR46, 0xe, URZ ;  /* 0x0000000e2e047899 */ /* 0x000fec00080006ff */
[----:B------:R-:W-:Y:S04]  /*9710*/  IADD3 R0, PT, PT, R91, UR4, RZ ;  /* 0x000000045b007c10 */ /* 0x000fe8000fffe0ff */
[CC--:B------:R-:W-:Y:S02]  /*9720*/  IADD3 R104, PT, PT, R98.reuse, R0.reuse, RZ ;  /* 0x0000000062687210 */ /* 0x0c0fe40007ffe0ff */
[----:B------:R-:W-:Y:S04]  /*9730*/  IADD3 R3, PT, PT, R99, R0, RZ ;  /* 0x0000000063037210 */ /* 0x000fe80007ffe0ff */
[----:B------:R-:W-:Y:S01]  /*9740*/  IADD3 R0, PT, PT, R98, R3, RZ ;  /* 0x0000000362007210 */ /* 0x000fe20007ffe0ff */
[C---:B-1----:R-:W-:Y:S01]  /*9750*/  FMUL R4, R36.reuse, R4 ;  /* 0x0000000424047220 */ /* 0x042fe20000400000 */
        /* <DEDUP_REMOVED lines=102> */
[----:B--2---:R-:W-:Y:S05]  /*9dc0*/  @P0 BRA `(.L_x_117) ;  /* 0x0000000000600947 */ /* 0x004fea0003800000 */
        /* <DEDUP_REMOVED lines=23> */
[----:B--2---:R0:W-:Y:S02]  /*9f40*/  UTMACMDFLUSH ;  /* 0x00000000000079b7 */ /* 0x0041e40000000000 */
.L_x_117:
[----:B------:R-:W-:Y:S05]  /*9f50*/  BSYNC.RECONVERGENT B0 ;  /* 0x0000000000007941 */ /* 0x000fea0003800200 */
.L_x_116:
[----:B------:R-:W-:Y:S01]  /*9f60*/  UISETP.NE.AND UP1, UPT, UR50, URZ, UPT ;  /* 0x000000ff3200728c */ /* 0x000fe2000bf25270 */
[----:B------:R-:W-:Y:S01]  /*9f70*/  ISETP.NE.AND P1, PT, R97, RZ, PT ;  /* 0x000000ff6100720c */ /* 0x000fe20003f25270 */
[----:B------:R-:W-:Y:S01]  /*9f80*/  UIADD3 UR4, UPT, UPT, UR46, 0x1, URZ ;  /* 0x000000012e047890 */ /* 0x000fe2000fffe0ff */
[----:B-1----:R-:W-:Y:S01]  /*9f90*/  IMAD.U32 R0, RZ, RZ, UR48 ;  /* 0x00000030ff007e24 */ /* 0x002fe2000f8e00ff */
[----:B------:R-:W-:Y:S02]  /*9fa0*/  BSSY.RECONVERGENT B0, `(.L_x_118) ;  /* 0x0000008000007945 */ /* 0x000fe40003800200 */
[----:B------:R-:W-:Y:S02]  /*9fb0*/  UISETP.NE.AND UP0, UPT, UR4, 0x3, UPT ;  /* 0x000000030400788c */ /* 0x000fe4000bf05270 */
[----:B------:R-:W-:Y:S02]  /*9fc0*/  UISETP.EQ.XOR UP1, UPT, UR4, 0x3, UP1 ;  /* 0x000000030400788c */ /* 0x000fe40008f22a70 */
[----:B------:R-:W-:Y:S02]  /*9fd0*/  USEL UR46, UR4, URZ, UP0 ;  /* 0x000000ff042e7287 */ /* 0x000fe40008000000 */
[----:B------:R-:W-:Y:S02]  /*9fe0*/  UP2UR UR50, UPR, URZ, 0x2 ;  /* 0x00000002ff327883 */ /* 0x000fe40008000000 */
[----:B------:R-:W-:Y:S01]  /*9ff0*/  @P1 LEA R0, R0, UR47, 0x3 ;  /* 0x0000002f00001c11 */ /* 0x000fe2000f8e18ff */
[----:B------:R-:W-:Y:S05]  /*a000*/  @P0 BRA `(.L_x_119) ;  /* 0x0000000000040947 */ /* 0x000fea0003800000 */
[----:B------:R-:W-:Y:S04]  /*a010*/  DEPBAR.LE SB0, 0x1 ;  /* 0x000080400000791a */ /* 0x000fe80000000000 */
.L_x_119:
[----:B------:R-:W-:Y:S05]  /*a020*/  BSYNC.RECONVERGENT B0 ;  /* 0x0000000000007941 */ /* 0x000fea0003800200 */
.L_x_118:
        /* <DEDUP_REMOVED lines=27> */
.L_x_123:
[----:B------:R-:W-:Y:S05]  /*a1e0*/  BSYNC B0 ;  /* 0x0000000000007941 */ /* 0x000fea0003800000 */
.L_x_122:
        /* <DEDUP_REMOVED lines=41> */
.L_x_121:
[----:B------:R-:W-:Y:S05]  /*a480*/  BSYNC B1 ;  /* 0x0000000000017941 */ /* 0x000fea0003800000 */
.L_x_120:
        /* <DEDUP_REMOVED lines=21> */
.L_x_125:
        /* <DEDUP_REMOVED lines=140> */
.L_x_127:
[----:B------:R-:W-:Y:S05]  /*aea0*/  BSYNC.RECONVERGENT B0 ;  /* 0x0000000000007941 */ /* 0x000fea0003800200 */
.L_x_126:
        /* <DEDUP_REMOVED lines=12> */
.L_x_129:
[----:B------:R-:W-:Y:S05]  /*af70*/  BSYNC.RECONVERGENT B0 ;  /* 0x0000000000007941 */ /* 0x000fea0003800200 */
.L_x_128:
        /* <DEDUP_REMOVED lines=27> */
.L_x_133:
[----:B------:R-:W-:Y:S05]  /*b130*/  BSYNC B0 ;  /* 0x0000000000007941 */ /* 0x000fea0003800000 */
.L_x_132:
        /* <DEDUP_REMOVED lines=41> */
.L_x_131:
[----:B------:R-:W-:Y:S05]  /*b3d0*/  BSYNC B1 ;  /* 0x0000000000017941 */ /* 0x000fea0003800000 */
.L_x_130:
        /* <DEDUP_REMOVED lines=21> */
.L_x_135:
        /* <DEDUP_REMOVED lines=140> */
.L_x_137:
[----:B------:R-:W-:Y:S05]  /*bdf0*/  BSYNC.RECONVERGENT B0 ;  /* 0x0000000000007941 */ /* 0x000fea0003800200 */
.L_x_136:
        /* <DEDUP_REMOVED lines=12> */
.L_x_139:
[----:B------:R-:W-:Y:S05]  /*bec0*/  BSYNC.RECONVERGENT B0 ;  /* 0x0000000000007941 */ /* 0x000fea0003800200 */
.L_x_138:
        /* <DEDUP_REMOVED lines=27> */
.L_x_143:
[----:B------:R-:W-:Y:S05]  /*c080*/  BSYNC B0 ;  /* 0x0000000000007941 */ /* 0x000fea0003800000 */
.L_x_142:
        /* <DEDUP_REMOVED lines=41> */
.L_x_141:
[----:B------:R-:W-:Y:S05]  /*c320*/  BSYNC B1 ;  /* 0x0000000000017941 */ /* 0x000fea0003800000 */
.L_x_140:
        /* <DEDUP_REMOVED lines=21> */
.L_x_145:
        /* <DEDUP_REMOVED lines=140> */
.L_x_147:
[----:B------:R-:W-:Y:S05]  /*cd40*/  BSYNC.RECONVERGENT B0 ;  /* 0x0000000000007941 */ /* 0x000fea0003800200 */
.L_x_146:
        /* <DEDUP_REMOVED lines=12> */
.L_x_149:
[----:B------:R-:W-:Y:S05]  /*ce10*/  BSYNC.RECONVERGENT B0 ;  /* 0x0000000000007941 */ /* 0x000fea0003800200 */
.L_x_148:
        /* <DEDUP_REMOVED lines=27> */
.L_x_153:
[----:B------:R-:W-:Y:S05]  /*cfd0*/  BSYNC B0 ;  /* 0x0000000000007941 */ /* 0x000fea0003800000 */
.L_x_152:
        /* <DEDUP_REMOVED lines=41> */
.L_x_151:
[----:B------:R-:W-:Y:S05]  /*d270*/  BSYNC B1 ;  /* 0x0000000000017941 */ /* 0x000fea0003800000 */
.L_x_150:
        /* <DEDUP_REMOVED lines=21> */
.L_x_155:
        /* <DEDUP_REMOVED lines=140> */
.L_x_157:
[----:B------:R-:W-:Y:S05]  /*dc90*/  BSYNC.RECONVERGENT B0 ;  /* 0x0000000000007941 */ /* 0x000fea0003800200 */
.L_x_156:
        /* <DEDUP_REMOVED lines=12> */
.L_x_159:
[----:B------:R-:W-:Y:S05]  /*dd60*/  BSYNC.RECONVERGENT B0 ;  /* 0x0000000000007941 */ /* 0x000fea0003800200 */
.L_x_158:
[----:B------:R-:W-:Y:S01]  /*dd70*/  BAR.SYNC.DEFER_BLOCKING 0x1, 0x80 ;  /* 0x0042000000007b1d */ /* 0x000fe20000010000 */
[----:B------:R-:W-:Y:S01]  /*dd80*/  @P1 VIADD R4, R0, 0x58 ;  /* 0x0000005800041836 */ /* 0x000fe20000000000 */
[----:B------:R-:W-:Y:S01]  /*dd90*/  @P1 SHF.L.U32 R0, R102, 0x1f, RZ ;  /* 0x0000001f66001819 */ /* 0x000fe200000006ff */
[----:B------:R-:W-:Y:S03]  /*dda0*/  UISETP.NE.AND UP0, UPT, UR37, URZ, UPT ;  /* 0x000000ff2500728c */ /* 0x000fe6000bf05270 */
[----:B------:R-:W-:Y:S01]  /*ddb0*/  @P1 PRMT R39, R39, 0x654, R4 ;  /* 0x0000065427271816 */ /* 0x000fe20000000004 */
[----:B------:R-:W-:Y:S03]  /*ddc0*/  USEL UR40, URZ, 0xe0, !UP0 ;  /* 0x000000e0ff287887 */ /* 0x000fe6000c000000 */
[----:B------:R1:W-:Y:S01]  /*ddd0*/  @P1 SYNCS.ARRIVE.TRANS64.RED.A1T0 RZ, [R39+URZ], RZ ;  /* 0x000000ff27ff19a7 */ /* 0x0003e200081004ff */
[----:B------:R-:W-:Y:S01]  /*dde0*/  UMOV UR4, 0x400 ;  /* 0x0000040000047882 */ /* 0x000fe20000000000 */
[----:B------:R-:W-:Y:S01]  /*ddf0*/  BSSY B1, `(.L_x_160) ;  /* 0x0000037000017945 */ /* 0x000fe20003800000 */
[----:B------:R-:W-:Y:S02]  /*de00*/  ULEA UR47, UR51, UR4, 0x18 ;  /* 0x00000004332f7291 */ /* 0x000fe4000f8ec0ff */
[----:B------:R-:W-:Y:S04]  /*de10*/  UIADD3 UR4, UPT, UPT, UR48, 0x1, URZ ;  /* 0x0000000130047890 */ /* 0x000fe8000fffe0ff */
[----:B------:R-:W-:Y:S01]  /*de20*/  LEA R3, R100, UR47, 0x3 ;  /* 0x0000002f64037c11 */ /* 0x000fe2000f8e18ff */
[----:B------:R-:W-:Y:S03]  /*de30*/  UISETP.NE.AND UP1, UPT, UR4, 0x3, UPT ;  /* 0x000000030400788c */ /* 0x000fe6000bf25270 */
[----:B------:R-:W2:Y:S01]  /*de40*/  @P1 SYNCS.PHASECHK.TRANS64.TRYWAIT P0, [R3+URZ+0x40], R0 ;  /* 0x00004000030015a7 */ /* 0x000ea200080011ff */
[----:B------:R-:W-:Y:S01]  /*de50*/  USEL UR53, UR4, URZ, UP1 ;  /* 0x000000ff04357287 */ /* 0x000fe20008800000 */
[----:B--2---:R-:W-:Y:S01]  /*de60*/  @P1 SEL R101, RZ, 0x1, !P0 ;  /* 0x00000001ff651807 */ /* 0x004fe20004000000 */
[----:B-1----:R-:W-:Y:S10]  /*de70*/  @!P1 BRA `(.L_x_161) ;  /* 0x0000000000b89947 */ /* 0x002ff40003800000 */
        /* <DEDUP_REMOVED lines=9> */
.L_x_163:
[----:B------:R-:W-:Y:S05]  /*df10*/  BSYNC B0 ;  /* 0x0000000000007941 */ /* 0x000fea0003800000 */
.L_x_162:
[----:B------:R-:W-:Y:S11]  /*df20*/  ISETP.NE.AND P0, PT, R103, RZ, PT ;  /* 0x000000ff6700720c */ /* 0x000ff60003f05270 */
[----:B------:R-:W-:Y:S02]  /*df30*/  @!UPT UIADD3 URZ, UPT, UPT, URZ, URZ, URZ ;  /* 0x000000fffffff290 */ /* 0x000fe4000fffe0ff */
[----:B------:R2:W2:Y:S01]  /*df40*/  @P0 LDS R42, [R0] ;  /* 0x00000000002a0984 */ /* 0x0004a20000000800 */
[----:B-1----:R-:W-:Y:S03]  /*df50*/  @P0 IMAD.IADD R3, R99, 0x1, R100 ;  /* 0x0000000163030824 */ /* 0x002fe600078e0264 */
[----:B------:R1:W1:Y:S02]  /*df60*/  @P0 LDS R46, [R0+0x200] ;  /* 0x00020000002e0984 */ /* 0x0002640000000800 */
[----:B------:R-:W-:Y:S02]  /*df70*/  @P0 IADD3 R4, PT, PT, R98, R3, RZ ;  /* 0x0000000362040210 */ /* 0x000fe40007ffe0ff */
        /* <DEDUP_REMOVED lines=29> */
[----:B--2---:R1:W1:Y:S02]  /*e150*/  @P0 LDS R72, [R4+0xe00] ;  /* 0x000e000004480984 */ /* 0x0042640000000800 */
.L_x_161:
[----:B------:R-:W-:Y:S05]  /*e160*/  BSYNC B1 ;  /* 0x0000000000017941 */ /* 0x000fea0003800000 */
.L_x_160:
        /* <DEDUP_REMOVED lines=21> */
.L_x_165:
[----:B------:R-:W-:Y:S01]  /*e2c0*/  ISETP.NE.AND P0, PT, R93, RZ, PT ;  /* 0x000000ff5d00720c */ /* 0x000fe20003f05270 */
[----:B------:R-:W-:Y:S05]  /*e2d0*/  WARPSYNC.ALL ;  /* 0x0000000000007948 */ /* 0x000fea0003800000 */
[----:B------:R-:W-:Y:S01]  /*e2e0*/  R2UR UR4, R37 ;  /* 0x00000000250472ca */ /* 0x000fe200000e0000 */
[----:B------:R-:W-:Y:S11]  /*e2f0*/  BSSY.RECONVERGENT B0, `(.L_x_166) ;  /* 0x0000088000007945 */ /* 0x000ff60003800200 */
[----:B------:R-:W-:Y:S01]  /*e300*/  @!UPT UIADD3 URZ, UPT, UPT, URZ, URZ, URZ ;  /* 0x000000fffffff290 */ /* 0x000fe2000fffe0ff */
[----:B------:R-:W1:Y:S01]  /*e310*/  LDTM.x32 R4, tmem[UR4] ;  /* 0x00000004000479ee */ /* 0x000e6200082c0000 */
[----:B------:R-:W-:Y:S06]  /*e320*/  USHF.L.U32 UR4, UR46, 0xe, URZ ;  /* 0x0000000e2e047899 */ /* 0x000fec00080006ff */
[----:B------:R-:W-:Y:S04]  /*e330*/  IADD3 R0, PT, PT, R91, UR4, RZ ;  /* 0x000000045b007c10 */ /* 0x000fe8000fffe0ff */
[-C--:B------:R-:W-:Y:S02]  /*e340*/  IADD3 R99, PT, PT, R99, R0.reuse, RZ ;  /* 0x0000000063637210 */ /* 0x080fe40007ffe0ff */
[C---:B------:R-:W-:Y:S02]  /*e350*/  IADD3 R0, PT, PT, R98.reuse, R0, RZ ;  /* 0x0000000062007210 */ /* 0x040fe40007ffe0ff */
        /* <DEDUP_REMOVED lines=102> */
[----:B--2---:R-:W2:Y:S02]  /*e9c0*/  FENCE.VIEW.ASYNC.S ;  /* 0x00000000000073c6 */ /* 0x004ea40000000000 */
[----:B--2---:R-:W-:Y:S06]  /*e9d0*/  BAR.SYNC.DEFER_BLOCKING 0x1, 0x80 ;  /* 0x0042000000007b1d */ /* 0x004fec0000010000 */
[----:B------:R-:W-:Y:S05]  /*e9e0*/  @P0 BRA `(.L_x_167) ;  /* 0x0000000000600947 */ /* 0x000fea0003800000 */
        /* <DEDUP_REMOVED lines=24> */
.L_x_167:
[----:B------:R-:W-:Y:S05]  /*eb70*/  BSYNC.RECONVERGENT B0 ;  /* 0x0000000000007941 */ /* 0x000fea0003800200 */
.L_x_166:
[----:B------:R-:W-:Y:S01]  /*eb80*/  UISETP.NE.AND UP0, UPT, UR50, URZ, UPT ;  /* 0x000000ff3200728c */ /* 0x000fe2000bf05270 */
[----:B------:R-:W-:Y:S01]  /*eb90*/  BSSY.RECONVERGENT B0, `(.L_x_168) ;  /* 0x0000009000007945 */ /* 0x000fe20003800200 */
[----:B------:R-:W-:Y:S04]  /*eba0*/  UIADD3 UR4, UPT, UPT, UR46, 0x1, URZ ;  /* 0x000000012e047890 */ /* 0x000fe8000fffe0ff */
[----:B------:R-:W-:Y:S02]  /*ebb0*/  UISETP.EQ.XOR UP1, UPT, UR4, 0x3, UP0 ;  /* 0x000000030400788c */ /* 0x000fe40008722a70 */
[----:B------:R-:W-:Y:S02]  /*ebc0*/  UISETP.NE.AND UP0, UPT, UR4, 0x3, UPT ;  /* 0x000000030400788c */ /* 0x000fe4000bf05270 */
[----:B------:R-:W-:Y:S02]  /*ebd0*/  USEL UR5, URZ, 0x1, !UP1 ;  /* 0x00000001ff057887 */ /* 0x000fe4000c800000 */
[----:B------:R-:W-:Y:S02]  /*ebe0*/  USEL UR52, UR4, URZ, UP0 ;  /* 0x000000ff04347287 */ /* 0x000fe40008000000 */
[----:B------:R-:W-:Y:S01]  /*ebf0*/  ULOP3.LUT UR56, UR56, UR5, URZ, 0x3c, !UPT ;  /* 0x0000000538387292 */ /* 0x000fe2000f8e3cff */
[----:B------:R-:W-:Y:S11]  /*ec00*/  @P0 BRA `(.L_x_169) ;  /* 0x0000000000040947 */ /* 0x000ff60003800000 */
[----:B------:R-:W-:Y:S04]  /*ec10*/  DEPBAR.LE SB0, 0x1 ;  /* 0x000080400000791a */ /* 0x000fe80000000000 */
.L_x_169:
[----:B------:R-:W-:Y:S05]  /*ec20*/  BSYNC.RECONVERGENT B0 ;  /* 0x0000000000007941 */ /* 0x000fea0003800200 */
.L_x_168:
[----:B------:R-:W-:Y:S01]  /*ec30*/  BAR.SYNC.DEFER_BLOCKING 0x1, 0x80 ;  /* 0x0042000000007b1d */ /* 0x000fe20000010000 */
[----:B------:R-:W-:Y:S09]  /*ec40*/  UISETP.NE.AND UP0, UPT, UR55, -0x8, UPT ;  /* 0xfffffff83700788c */ /* 0x000ff2000bf05270 */
[----:B------:R-:W-:Y:S05]  /*ec50*/  BRA.U !UP0, `(.L_x_170) ;  /* 0x0000000108287547 */ /* 0x000fea000b800000 */
[----:B-1----:R-:W1:Y:S01]  /*ec60*/  S2R R0, SR_CgaCtaId ;  /* 0x0000000000007919 */ /* 0x002e620000008800 */
[----:B------:R-:W-:Y:S01]  /*ec70*/  ISETP.NE.AND P0, PT, R97, RZ, PT ;  /* 0x000000ff6100720c */ /* 0x000fe20003f05270 */
[----:B------:R-:W-:Y:S01]  /*ec80*/  IMAD.U32 R3, RZ, RZ, UR53 ;  /* 0x00000035ff037e24 */ /* 0x000fe2000f8e00ff */
[----:B------:R-:W-:Y:S04]  /*ec90*/  UIADD3 UR4, UPT, UPT, UR53, 0x1, URZ ;  /* 0x0000000135047890 */ /* 0x000fe8000fffe0ff */
[----:B------:R-:W-:Y:S04]  /*eca0*/  UISETP.NE.AND UP0, UPT, UR4, 0x3, UPT ;  /* 0x000000030400788c */ /* 0x000fe8000bf05270 */
[----:B------:R-:W-:Y:S03]  /*ecb0*/  USEL UR53, UR4, URZ, UP0 ;  /* 0x000000ff04357287 */ /* 0x000fe60008000000 */
[----:B------:R-:W-:Y:S05]  /*ecc0*/  @P0 LEA R3, R3, UR47, 0x3 ;  /* 0x0000002f03030c11 */ /* 0x000fea000f8e18ff */
[----:B------:R-:W-:Y:S05]  /*ecd0*/  @P0 VIADD R3, R3, 0x58 ;  /* 0x0000005803030836 */ /* 0x000fea0000000000 */
[----:B-1----:R-:W-:Y:S04]  /*ece0*/  @P0 PRMT R0, R0, 0x654, R3 ;  /* 0x0000065400000816 */ /* 0x002fe80000000003 */
[----:B------:R2:W-:Y:S03]  /*ecf0*/  @P0 SYNCS.ARRIVE.TRANS64.RED.A1T0 RZ, [R0+URZ], RZ ;  /* 0x000000ff00ff09a7 */ /* 0x0005e600081004ff */
.L_x_170:
[----:B------:R-:W-:Y:S01]  /*ed00*/  R2UR UR4, R96 ;  /* 0x00000000600472ca */ /* 0x000fe200000e0000 */
[----:B------:R-:W-:Y:S01]  /*ed10*/  UIADD3 UR55, UPT, UPT, UR55, 0x8, URZ ;  /* 0x0000000837377890 */ /* 0x000fe2000fffe0ff */
[----:B------:R-:W-:Y:S01]  /*ed20*/  R2UR UR5, R73 ;  /* 0x00000000490572ca */ /* 0x000fe200000e0000 */
[----:B------:R-:W-:Y:S01]  /*ed30*/  ULOP3.LUT UR37, UR37, 0x1, URZ, 0x3c, !UPT ;  /* 0x0000000125257892 */ /* 0x000fe2000f8e3cff */
[----:B------:R-:W-:Y:S02]  /*ed40*/  R2UR UR36, R94 ;  /* 0x000000005e2472ca */ /* 0x000fe400000e0000 */
[C---:B------:R-:W-:Y:S04]  /*ed50*/  ISETP.NE.AND P0, PT, R88.reuse, 0x2, PT ;  /* 0x000000025800780c */ /* 0x040fe80003f05270 */
[----:B-12---:R-:W-:Y:S02]  /*ed60*/  SEL R0, RZ, 0x1, P0 ;  /* 0x00000001ff007807 */ /* 0x006fe40000000000 */
[----:B------:R-:W-:Y:S01]  /*ed70*/  SEL R88, R88, RZ, P0 ;  /* 0x000000ff58587207 */ /* 0x000fe20000000000 */
[----:B------:R-:W-:Y:S01]  /*ed80*/  UISETP.NE.AND UP0, UPT, UR4, URZ, UPT ;  /* 0x000000ff0400728c */ /* 0x000fe2000bf05270 */
[----:B------:R-:W-:Y:S01]  /*ed90*/  R2UR UR4, R78 ;  /* 0x000000004e0472ca */ /* 0x000fe200000e0000 */
[----:B------:R-:W-:Y:S01]  /*eda0*/  UIADD3 UR25, UPT, UPT, UR38, UR5, URZ ;  /* 0x0000000526197290 */ /* 0x000fe2000fffe0ff */
[----:B------:R-:W-:Y:S11]  /*edb0*/  LOP3.LUT R89, R89, R0, RZ, 0x3c, !PT ;  /* 0x0000000059597212 */ /* 0x000ff600078e3cff */
[----:B------:R-:W-:Y:S01]  /*edc0*/  UIADD3 UR11, UPT, UPT, UR39, UR4, URZ ;  /* 0x00000004270b7290 */ /* 0x000fe2000fffe0ff */
[----:B------:R-:W-:Y:S11]  /*edd0*/  BRA.U UP0, `(.L_x_171) ;  /* 0xffffff7500547547 */ /* 0x000ff6000b83ffff */
[----:B------:R-:W-:Y:S01]  /*ede0*/  R2UR UR4, R86 ;  /* 0x00000000560472ca */ /* 0x000fe200000e0000 */
[----:B------:R-:W-:-:S12]  /*edf0*/  SYNCS.ARRIVE.TRANS64.A1T0 RZ, [UR47+0xd0], RZ ;  /* 0x0000d0ffffff79a7 */ /* 0x000fd8000810002f */
[----:B------:R-:W-:-:S09]  /*ee00*/  UISETP.NE.AND UP0, UPT, UR4, URZ, UPT ;  /* 0x000000ff0400728c */ /* 0x000fd2000bf05270 */
[----:B------:R-:W-:Y:S05]  /*ee10*/  BRA.U !UP0, `(.L_x_172) ;  /* 0x0000000108487547 */ /* 0x000fea000b800000 */
[----:B------:R-:W1:Y:S02]  /*ee20*/  LDCU.64 UR4, c[0x0][0xa90] ;  /* 0x00015200ff0477ac */ /* 0x000e640008000a00 */
[----:B-1----:R-:W-:-:S04]  /*ee30*/  UISETP.NE.U32.AND UP0, UPT, UR4, URZ, UPT ;  /* 0x000000ff0400728c */ /* 0x002fc8000bf05070 */
[----:B------:R-:W-:-:S09]  /*ee40*/  UISETP.NE.AND.EX UP0, UPT, UR5, URZ, UPT, UP0 ;  /* 0x000000ff0500728c */ /* 0x000fd2000bf05300 */
[----:B------:R-:W-:Y:S05]  /*ee50*/  BRA.U UP0, `(.L_x_173) ;  /* 0x00000001000c7547 */ /* 0x000fea000b800000 */
[----:B------:R-:W-:-:S13]  /*ee60*/  FSETP.NEU.AND P0, PT, R41, RZ, PT ;  /* 0x000000ff2900720b */ /* 0x000fda0003f0d000 */
[----:B------:R-:W-:Y:S05]  /*ee70*/  @!P0 EXIT ;  /* 0x000000000000894d */ /* 0x000fea0003800000 */
[----:B------:R-:W-:Y:S05]  /*ee80*/  BRA `(.L_x_172) ;  /* 0x00000000002c7947 */ /* 0x000fea0003800000 */
.L_x_173:
[----:B------:R-:W-:Y:S01]  /*ee90*/  ISETP.NE.AND P0, PT, R87, RZ, PT ;  /* 0x000000ff5700720c */ /* 0x000fe20003f05270 */
[----:B------:R-:W-:-:S12]  /*eea0*/  BSSY.RECONVERGENT B0, `(.L_x_172) ;  /* 0x0000009000007945 */ /* 0x000fd80003800200 */
[----:B------:R-:W-:Y:S05]  /*eeb0*/  @P0 BRA `(.L_x_174) ;  /* 0x0000000000140947 */ /* 0x000fea0003800000 */
[----:B------:R-:W1:Y:S02]  /*eec0*/  LDCU.64 UR4, c[0x0][0xa88] ;  /* 0x00015100ff0477ac */ /* 0x000e640008000a00 */
[----:B-1----:R-:W-:-:S04]  /*eed0*/  ISETP.NE.U32.AND P0, PT, RZ, UR4, PT ;  /* 0x00000004ff007c0c */ /* 0x002fc8000bf05070 */
[----:B------:R-:W-:-:S13]  /*eee0*/  ISETP.NE.AND.EX P0, PT, RZ, UR5, PT, P0 ;  /* 0x00000005ff007c0c */ /* 0x000fda000bf05300 */
[----:B------:R-:W-:Y:S05]  /*eef0*/  @!P0 EXIT ;  /* 0x000000000000894d */ /* 0x000fea0003800000 */
[----:B------:R-:W-:Y:S05]  /*ef00*/  BRA `(.L_x_175) ;  /* 0x0000000000087947 */ /* 0x000fea0003800000 */
.L_x_174:
[----:B------:R-:W-:-:S13]  /*ef10*/  FSETP.NEU.AND P0, PT, R41, RZ, PT ;  /* 0x000000ff2900720b */ /* 0x000fda0003f0d000 */
[----:B------:R-:W-:Y:S05]  /*ef20*/  @!P0 EXIT ;  /* 0x000000000000894d */ /* 0x000fea0003800000 */
.L_x_175:
[----:B------:R-:W-:Y:S05]  /*ef30*/  BSYNC.RECONVERGENT B0 ;  /* 0x0000000000007941 */ /* 0x000fea0003800200 */
.L_x_172:
[----:B------:R-:W-:Y:S01]  /*ef40*/  ULEA UR4, UR53, UR47, 0x3 ;  /* 0x0000002f35047291 */ /* 0x000fe2000f8e18ff */
[----:B------:R-:W-:-:S04]  /*ef50*/  DEPBAR.LE SB0, 0x0 ;  /* 0x000080000000791a */ /* 0x000fc80000000000 */
[----:B------:R-:W-:-:S04]  /*ef60*/  UIADD3 UR4, UPT, UPT, UR4, 0x58, URZ ;  /* 0x0000005804047890 */ /* 0x000fc8000fffe0ff */
[----:B------:R-:W-:-:S09]  /*ef70*/  UPRMT UR4, UR51, 0x654, UR4 ;  /* 0x0000065433047896 */ /* 0x000fd20008000004 */
[----:B------:R-:W-:Y:S01]  /*ef80*/  SYNCS.ARRIVE.TRANS64.RED.A1T0 RZ, [UR4], RZ ;  /* 0x000000ffffff79a7 */ /* 0x000fe20008100404 */
[----:B------:R-:W-:Y:S05]  /*ef90*/  EXIT ;  /* 0x000000000000794d */ /* 0x000fea0003800000 */
.L_x_24:
[----:B------:R1:W1:Y:S02]  /*efa0*/  SYNCS.PHASECHK.TRANS64.TRYWAIT P0, [R3+URZ+0xc0], R2 ;  /* 0x0000c002030075a7 */ /* 0x00026400080011ff */
[----:B-1----:R-:W-:Y:S05]  /*efb0*/  @!P0 NANOSLEEP.SYNCS 0x989680 ;  /* 0x009896800000895d */ /* 0x002fea0003900000 */
[----:B------:R-:W1:Y:S02]  /*efc0*/  @!P0 SYNCS.PHASECHK.TRANS64 P0, [R3+URZ+0xc0], R2 ;  /* 0x0000c002030085a7 */ /* 0x000e6400080010ff */
[----:B-1----:R-:W-:Y:S05]  /*efd0*/  @!P0 BRA `(.L_x_24) ;  /* 0xfffffffc00f08947 */ /* 0x002fea000383ffff */
[----:B------:R-:W-:Y:S05]  /*efe0*/  BRA `(.L_x_176) ;  /* 0xffffff2800287947 */ /* 0x000fea000383ffff */
.L_x_27:
[----:B------:R-:W-:-:S07]  /*eff0*/  MOV R0, UR33 ;  /* 0x0000002100007c02 */ /* 0x000fce0008000f00 */
.L_x_177:
[----:B-1----:R1:W2:Y:S02]  /*f000*/  SYNCS.PHASECHK.TRANS64.TRYWAIT P0, [R0+URZ+0x20], R3 ;  /* 0x00002003000075a7 */ /* 0x0022a400080011ff */
[----:B--2---:R-:W-:Y:S05]  /*f010*/  @!P0 NANOSLEEP.SYNCS 0x989680 ;  /* 0x009896800000895d */ /* 0x004fea0003900000 */
[----:B------:R-:W2:Y:S02]  /*f020*/  @!P0 SYNCS.PHASECHK.TRANS64 P0, [R0+URZ+0x20], R3 ;  /* 0x00002003000085a7 */ /* 0x000ea400080010ff */
[----:B--2---:R-:W-:Y:S05]  /*f030*/  @!P0 BRA `(.L_x_177) ;  /* 0xfffffffc00f08947 */ /* 0x004fea000383ffff */
[----:B------:R-:W-:Y:S05]  /*f040*/  BRA `(.L_x_26) ;  /* 0xffffff2800807947 */ /* 0x000fea000383ffff */
.L_x_29:
[----:B-1----:R1:W2:Y:S02]  /*f050*/  SYNCS.PHASECHK.TRANS64.TRYWAIT P0, [R3+URZ+0x80], R0 ;  /* 0x00008000030075a7 */ /* 0x0022a400080011ff */
[----:B--2---:R-:W-:Y:S05]  /*f060*/  @!P0 NANOSLEEP.SYNCS 0x989680 ;  /* 0x009896800000895d */ /* 0x004fea0003900000 */
[----:B------:R-:W2:Y:S02]  /*f070*/  @!P0 SYNCS.PHASECHK.TRANS64 P0, [R3+URZ+0x80], R0 ;  /* 0x00008000030085a7 */ /* 0x000ea400080010ff */
[----:B--2---:R-:W-:Y:S05]  /*f080*/  @!P0 BRA `(.L_x_29) ;  /* 0xfffffffc00f08947 */ /* 0x004fea000383ffff */
[----:B------:R-:W-:Y:S05]  /*f090*/  BRA `(.L_x_178) ;  /* 0xffffff2c00047947 */ /* 0x000fea000383ffff */
.L_x_33:
[----:B-1----:R-:W-:-:S07]  /*f0a0*/  MOV R0, UR4 ;  /* 0x0000000400007c02 */ /* 0x002fce0008000f00 */
.L_x_179:
[----:B-1----:R1:W2:Y:S02]  /*f0b0*/  SYNCS.PHASECHK.TRANS64.TRYWAIT P0, [R0+URZ], R3 ;  /* 0x00000003000075a7 */ /* 0x0022a400080011ff */
[----:B--2---:R-:W-:Y:S05]  /*f0c0*/  @!P0 NANOSLEEP.SYNCS 0x989680 ;  /* 0x009896800000895d */ /* 0x004fea0003900000 */
[----:B------:R-:W2:Y:S02]  /*f0d0*/  @!P0 SYNCS.PHASECHK.TRANS64 P0, [R0+URZ], R3 ;  /* 0x00000003000085a7 */ /* 0x000ea400080010ff */
[----:B--2---:R-:W-:Y:S05]  /*f0e0*/  @!P0 BRA `(.L_x_179) ;  /* 0xfffffffc00f08947 */ /* 0x004fea000383ffff */
[----:B------:R-:W-:Y:S05]  /*f0f0*/  BRA `(.L_x_180) ;  /* 0xffffff3000a07947 */ /* 0x000fea000383ffff */
.L_x_34:
[----:B------:R-:W-:-:S07]  /*f100*/  MOV R0, UR5 ;  /* 0x0000000500007c02 */ /* 0x000fce0008000f00 */
.L_x_181:
[----:B-1----:R1:W2:Y:S02]  /*f110*/  SYNCS.PHASECHK.TRANS64.TRYWAIT P0, [R0+URZ], R3 ;  /* 0x00000003000075a7 */ /* 0x0022a400080011ff */
[----:B--2---:R-:W-:Y:S05]  /*f120*/  @!P0 NANOSLEEP.SYNCS 0x989680 ;  /* 0x009896800000895d */ /* 0x004fea0003900000 */
[----:B------:R-:W2:Y:S02]  /*f130*/  @!P0 SYNCS.PHASECHK.TRANS64 P0, [R0+URZ], R3 ;  /* 0x00000003000085a7 */ /* 0x000ea400080010ff */
[----:B--2---:R-:W-:Y:S05]  /*f140*/  @!P0 BRA `(.L_x_181) ;  /* 0xfffffffc00f08947 */ /* 0x004fea000383ffff */
[----:B------:R-:W-:Y:S05]  /*f150*/  BRA `(.L_x_182) ;  /* 0xffffff3000ac7947 */ /* 0x000fea000383ffff */
.L_x_35:
[----:B------:R-:W-:-:S07]  /*f160*/  MOV R0, UR5 ;  /* 0x0000000500007c02 */ /* 0x000fce0008000f00 */
.L_x_183:
[----:B-1----:R1:W2:Y:S02]  /*f170*/  SYNCS.PHASECHK.TRANS64.TRYWAIT P0, [R0+URZ], R3 ;  /* 0x00000003000075a7 */ /* 0x0022a400080011ff */
[----:B--2---:R-:W-:Y:S05]  /*f180*/  @!P0 NANOSLEEP.SYNCS 0x989680 ;  /* 0x009896800000895d */ /* 0x004fea0003900000 */
[----:B------:R-:W2:Y:S02]  /*f190*/  @!P0 SYNCS.PHASECHK.TRANS64 P0, [R0+URZ], R3 ;  /* 0x00000003000085a7 */ /* 0x000ea400080010ff */
[----:B--2---:R-:W-:Y:S05]  /*f1a0*/  @!P0 BRA `(.L_x_183) ;  /* 0xfffffffc00f08947 */ /* 0x004fea000383ffff */
[----:B------:R-:W-:Y:S05]  /*f1b0*/  BRA `(.L_x_184) ;  /* 0xffffff3000b87947 */ /* 0x000fea000383ffff */
.L_x_38:
[----:B-1----:R1:W2:Y:S02]  /*f1c0*/  SYNCS.PHASECHK.TRANS64.TRYWAIT P0, [R0+URZ+0xb0], R5 ;  /* 0x0000b005000075a7 */ /* 0x0022a400080011ff */
[----:B--2---:R-:W-:Y:S05]  /*f1d0*/  @!P0 NANOSLEEP.SYNCS 0x989680 ;  /* 0x009896800000895d */ /* 0x004fea0003900000 */
[----:B------:R-:W2:Y:S02]  /*f1e0*/  @!P0 SYNCS.PHASECHK.TRANS64 P0, [R0+URZ+0xb0], R5 ;  /* 0x0000b005000085a7 */ /* 0x000ea400080010ff */
[----:B--2---:R-:W-:Y:S05]  /*f1f0*/  @!P0 BRA `(.L_x_38) ;  /* 0xfffffffc00f08947 */ /* 0x004fea000383ffff */
[----:B------:R-:W-:Y:S05]  /*f200*/  BRA `(.L_x_185) ;  /* 0xffffff3400147947 */ /* 0x000fea000383ffff */
.L_x_39:
[----:B------:R-:W-:-:S07]  /*f210*/  MOV R0, UR4 ;  /* 0x0000000400007c02 */ /* 0x000fce0008000f00 */
.L_x_186:
[----:B-1----:R1:W2:Y:S02]  /*f220*/  SYNCS.PHASECHK.TRANS64.TRYWAIT P0, [R0+URZ+0x90], R5 ;  /* 0x00009005000075a7 */ /* 0x0022a400080011ff */
[----:B--2---:R-:W-:Y:S05]  /*f230*/  @!P0 NANOSLEEP.SYNCS 0x989680 ;  /* 0x009896800000895d */ /* 0x004fea0003900000 */
[----:B------:R-:W2:Y:S02]  /*f240*/  @!P0 SYNCS.PHASECHK.TRANS64 P0, [R0+URZ+0x90], R5 ;  /* 0x00009005000085a7 */ /* 0x000ea400080010ff */
[----:B--2---:R-:W-:Y:S05]  /*f250*/  @!P0 BRA `(.L_x_186) ;  /* 0xfffffffc00f08947 */ /* 0x004fea000383ffff */
[----:B------:R-:W-:Y:S05]  /*f260*/  BRA `(.L_x_187) ;  /* 0xffffff3400247947 */ /* 0x000fea000383ffff */
.L_x_40:
[----:B-1----:R1:W2:Y:S02]  /*f270*/  SYNCS.PHASECHK.TRANS64.TRYWAIT P1, [R0+URZ+0x80], R5 ;  /* 0x00008005000075a7 */ /* 0x0022a400080211ff */
[----:B--2---:R-:W-:Y:S05]  /*f280*/  @!P1 NANOSLEEP.SYNCS 0x989680 ;  /* 0x009896800000995d */ /* 0x004fea0003900000 */
[----:B------:R-:W2:Y:S02]  /*f290*/  @!P1 SYNCS.PHASECHK.TRANS64 P1, [R0+URZ+0x80], R5 ;  /* 0x00008005000095a7 */ /* 0x000ea400080210ff */
[----:B--2---:R-:W-:Y:S05]  /*f2a0*/  @!P1 BRA `(.L_x_40) ;  /* 0xfffffffc00f09947 */ /* 0x004fea000383ffff */
[----:B------:R-:W-:Y:S05]  /*f2b0*/  BRA `(.L_x_188) ;  /* 0xffffff3400547947 */ /* 0x000fea000383ffff */
.L_x_43:
[----:B------:R-:W-:-:S07]  /*f2c0*/  MOV R0, UR4 ;  /* 0x0000000400007c02 */ /* 0x000fce0008000f00 */
.L_x_189:
[----:B-1----:R1:W2:Y:S02]  /*f2d0*/  SYNCS.PHASECHK.TRANS64.TRYWAIT P0, [R0+URZ+0x90], R3 ;  /* 0x00009003000075a7 */ /* 0x0022a400080011ff */
[----:B--2---:R-:W-:Y:S05]  /*f2e0*/  @!P0 NANOSLEEP.SYNCS 0x989680 ;  /* 0x009896800000895d */ /* 0x004fea0003900000 */
[----:B------:R-:W2:Y:S02]  /*f2f0*/  @!P0 SYNCS.PHASECHK.TRANS64 P0, [R0+URZ+0x90], R3 ;  /* 0x00009003000085a7 */ /* 0x000ea400080010ff */
[----:B--2---:R-:W-:Y:S05]  /*f300*/  @!P0 BRA `(.L_x_189) ;  /* 0xfffffffc00f08947 */ /* 0x004fea000383ffff */
[----:B------:R-:W-:Y:S05]  /*f310*/  BRA `(.L_x_42) ;  /* 0xffffff3400a87947 */ /* 0x000fea000383ffff */
.L_x_50:
[----:B-1----:R1:W2:Y:S02]  /*f320*/  SYNCS.PHASECHK.TRANS64.TRYWAIT P0, [R0+URZ+0x80], R5 ;  /* 0x00008005000075a7 */ /* 0x0022a400080011ff */
[----:B--2---:R-:W-:Y:S05]  /*f330*/  @!P0 NANOSLEEP.SYNCS 0x989680 ;  /* 0x009896800000895d */ /* 0x004fea0003900000 */
[----:B------:R-:W2:Y:S02]  /*f340*/  @!P0 SYNCS.PHASECHK.TRANS64 P0, [R0+URZ+0x80], R5 ;  /* 0x00008005000085a7 */ /* 0x000ea400080010ff */
[----:B--2---:R-:W-:Y:S05]  /*f350*/  @!P0 BRA `(.L_x_50) ;  /* 0xfffffffc00f08947 */ /* 0x004fea000383ffff */
[----:B------:R-:W-:Y:S05]  /*f360*/  BRA `(.L_x_190) ;  /* 0xffffff3c00047947 */ /* 0x000fea000383ffff */
.L_x_53:
[----:B-1----:R-:W-:Y:S07]  /*f370*/  MOV R0, UR8 ;  /* 0x0000000800007c02 */ /* 0x002fee0008000f00 */
.L_x_191:
[----:B-1----:R1:W2:Y:S02]  /*f380*/  SYNCS.PHASECHK.TRANS64.TRYWAIT P0, [R0+URZ], R5 ;  /* 0x00000005000075a7 */ /* 0x0022a400080011ff */
[----:B--2---:R-:W-:Y:S05]  /*f390*/  @!P0 NANOSLEEP.SYNCS 0x989680 ;  /* 0x009896800000895d */ /* 0x004fea0003900000 */
[----:B------:R-:W2:Y:S02]  /*f3a0*/  @!P0 SYNCS.PHASECHK.TRANS64 P0, [R0+URZ], R5 ;  /* 0x00000005000085a7 */ /* 0x000ea400080010ff */
[----:B--2---:R-:W-:Y:S05]  /*f3b0*/  @!P0 BRA `(.L_x_191) ;  /* 0xfffffffc00f08947 */ /* 0x004fea000383ffff */
[----:B------:R-:W-:Y:S05]  /*f3c0*/  BRA `(.L_x_52) ;  /* 0xffffff3c00687947 */ /* 0x000fea000383ffff */
.L_x_55:
[----:B-1----:R-:W-:Y:S07]  /*f3d0*/  MOV R0, UR13 ;  /* 0x0000000d00007c02 */ /* 0x002fee0008000f00 */
.L_x_192:
[----:B-1----:R1:W3:Y:S02]  /*f3e0*/  SYNCS.PHASECHK.TRANS64.TRYWAIT P0, [R0+URZ+0xa8], R5 ;  /* 0x0000a805000075a7 */ /* 0x0022e400080011ff */
[----:B---3--:R-:W-:Y:S05]  /*f3f0*/  @!P0 NANOSLEEP.SYNCS 0x989680 ;  /* 0x009896800000895d */ /* 0x008fea0003900000 */
[----:B------:R-:W3:Y:S02]  /*f400*/  @!P0 SYNCS.PHASECHK.TRANS64 P0, [R0+URZ+0xa8], R5 ;  /* 0x0000a805000085a7 */ /* 0x000ee400080010ff */
[----:B---3--:R-:W-:Y:S05]  /*f410*/  @!P0 BRA `(.L_x_192) ;  /* 0xfffffffc00f08947 */ /* 0x008fea000383ffff */
[----:B------:R-:W-:Y:S05]  /*f420*/  BRA `(.L_x_54) ;  /* 0xffffff3c009c7947 */ /* 0x000fea000383ffff */
.L_x_58:
[----:B------:R-:W-:-:S07]  /*f430*/  MOV R0, UR13 ;  /* 0x0000000d00007c02 */ /* 0x000fce0008000f00 */
.L_x_193:
[----:B---3--:R3:W4:Y:S02]  /*f440*/  SYNCS.PHASECHK.TRANS64.TRYWAIT P0, [R0+URZ+0xd0], R3 ;  /* 0x0000d003000075a7 */ /* 0x00872400080011ff */
[----:B----4-:R-:W-:Y:S05]  /*f450*/  @!P0 NANOSLEEP.SYNCS 0x989680 ;  /* 0x009896800000895d */ /* 0x010fea0003900000 */
[----:B------:R-:W4:Y:S02]  /*f460*/  @!P0 SYNCS.PHASECHK.TRANS64 P0, [R0+URZ+0xd0], R3 ;  /* 0x0000d003000085a7 */ /* 0x000f2400080010ff */
[----:B----4-:R-:W-:Y:S05]  /*f470*/  @!P0 BRA `(.L_x_193) ;  /* 0xfffffffc00f08947 */ /* 0x010fea000383ffff */
[----:B------:R-:W-:Y:S05]  /*f480*/  BRA `(.L_x_194) ;  /* 0xffffff4000107947 */ /* 0x000fea000383ffff */
.L_x_63:
[----:B-1----:R1:W2:Y:S02]  /*f490*/  SYNCS.PHASECHK.TRANS64.TRYWAIT P0, [R8+URZ+0x80], R5 ;  /* 0x00008005080075a7 */ /* 0x0022a400080011ff */
[----:B--2---:R-:W-:Y:S05]  /*f4a0*/  @!P0 NANOSLEEP.SYNCS 0x989680 ;  /* 0x009896800000895d */ /* 0x004fea0003900000 */
[----:B------:R-:W2:Y:S02]  /*f4b0*/  @!P0 SYNCS.PHASECHK.TRANS64 P0, [R8+URZ+0x80], R5 ;  /* 0x00008005080085a7 */ /* 0x000ea400080010ff */
[----:B--2---:R-:W-:Y:S05]  /*f4c0*/  @!P0 BRA `(.L_x_63) ;  /* 0xfffffffc00f08947 */ /* 0x004fea000383ffff */
[----:B------:R-:W-:Y:S05]  /*f4d0*/  BRA `(.L_x_195) ;  /* 0xffffff4400447947 */ /* 0x000fea000383ffff */
.L_x_66:
[----:B------:R-:W-:Y:S07]  /*f4e0*/  MOV R0, UR32 ;  /* 0x0000002000007c02 */ /* 0x000fee0008000f00 */
.L_x_196:
[----:B-1----:R1:W2:Y:S02]  /*f4f0*/  SYNCS.PHASECHK.TRANS64.TRYWAIT P0, [R0+URZ+0x78], R5 ;  /* 0x00007805000075a7 */ /* 0x0022a400080011ff */
[----:B--2---:R-:W-:Y:S05]  /*f500*/  @!P0 NANOSLEEP.SYNCS 0x989680 ;  /* 0x009896800000895d */ /* 0x004fea0003900000 */
[----:B------:R-:W2:Y:S02]  /*f510*/  @!P0 SYNCS.PHASECHK.TRANS64 P0, [R0+URZ+0x78], R5 ;  /* 0x00007805000085a7 */ /* 0x000ea400080010ff */
[----:B--2---:R-:W-:Y:S05]  /*f520*/  @!P0 BRA `(.L_x_196) ;  /* 0xfffffffc00f08947 */ /* 0x004fea000383ffff */
[----:B------:R-:W-:Y:S05]  /*f530*/  BRA `(.L_x_65) ;  /* 0xffffff4800bc7947 */ /* 0x000fea000383ffff */
.L_x_69:
[----:B------:R-:W-:Y:S07]  /*f540*/  MOV R0, UR16 ;  /* 0x0000001000007c02 */ /* 0x000fee0008000f00 */
.L_x_197:
[----:B-1----:R1:W2:Y:S02]  /*f550*/  SYNCS.PHASECHK.TRANS64.TRYWAIT P0, [R0+URZ+0x58], R5 ;  /* 0x00005805000075a7 */ /* 0x0022a400080011ff */
[----:B--2---:R-:W-:Y:S05]  /*f560*/  @!P0 NANOSLEEP.SYNCS 0x989680 ;  /* 0x009896800000895d */ /* 0x004fea0003900000 */
[----:B------:R-:W2:Y:S02]  /*f570*/  @!P0 SYNCS.PHASECHK.TRANS64 P0, [R0+URZ+0x58], R5 ;  /* 0x00005805000085a7 */ /* 0x000ea400080010ff */
[----:B--2---:R-:W-:Y:S05]  /*f580*/  @!P0 BRA `(.L_x_197) ;  /* 0xfffffffc00f08947 */ /* 0x004fea000383ffff */
[----:B------:R-:W-:Y:S05]  /*f590*/  BRA `(.L_x_198) ;  /* 0xffffff4c00247947 */ /* 0x000fea000383ffff */
.L_x_70:
[----:B------:R-:W-:Y:S07]  /*f5a0*/  MOV R0, UR17 ;  /* 0x0000001100007c02 */ /* 0x000fee0008000f00 */
.L_x_199:
[----:B-1----:R1:W2:Y:S02]  /*f5b0*/  SYNCS.PHASECHK.TRANS64.TRYWAIT P0, [R0+URZ+0x58], R5 ;  /* 0x00005805000075a7 */ /* 0x0022a400080011ff */
[----:B--2---:R-:W-:Y:S05]  /*f5c0*/  @!P0 NANOSLEEP.SYNCS 0x989680 ;  /* 0x009896800000895d */ /* 0x004fea0003900000 */
[----:B------:R-:W2:Y:S02]  /*f5d0*/  @!P0 SYNCS.PHASECHK.TRANS64 P0, [R0+URZ+0x58], R5 ;  /* 0x00005805000085a7 */ /* 0x000ea400080010ff */
[----:B--2---:R-:W-:Y:S05]  /*f5e0*/  @!P0 BRA `(.L_x_199) ;  /* 0xfffffffc00f08947 */ /* 0x004fea000383ffff */
[----:B------:R-:W-:Y:S05]  /*f5f0*/  BRA `(.L_x_200) ;  /* 0xffffff5000047947 */ /* 0x000fea000383ffff */
.L_x_71:
[----:B------:R-:W-:Y:S07]  /*f600*/  MOV R0, UR16 ;  /* 0x0000001000007c02 */ /* 0x000fee0008000f00 */
.L_x_201:
[----:B-1----:R1:W2:Y:S02]  /*f610*/  SYNCS.PHASECHK.TRANS64.TRYWAIT P0, [R0+URZ+0x58], R7 ;  /* 0x00005807000075a7 */ /* 0x0022a400080011ff */
[----:B--2---:R-:W-:Y:S05]  /*f620*/  @!P0 NANOSLEEP.SYNCS 0x989680 ;  /* 0x009896800000895d */ /* 0x004fea0003900000 */
[----:B------:R-:W2:Y:S02]  /*f630*/  @!P0 SYNCS.PHASECHK.TRANS64 P0, [R0+URZ+0x58], R7 ;  /* 0x00005807000085a7 */ /* 0x000ea400080010ff */
[----:B--2---:R-:W-:Y:S05]  /*f640*/  @!P0 BRA `(.L_x_201) ;  /* 0xfffffffc00f08947 */ /* 0x004fea000383ffff */
[----:B------:R-:W-:Y:S05]  /*f650*/  BRA `(.L_x_202) ;  /* 0xffffff5000d87947 */ /* 0x000fea000383ffff */
.L_x_72:
[----:B------:R-:W-:Y:S07]  /*f660*/  MOV R0, UR21 ;  /* 0x0000001500007c02 */ /* 0x000fee0008000f00 */
.L_x_203:
[----:B-1----:R1:W2:Y:S02]  /*f670*/  SYNCS.PHASECHK.TRANS64.TRYWAIT P0, [R0+URZ+0x58], R7 ;  /* 0x00005807000075a7 */ /* 0x0022a400080011ff */
[----:B--2---:R-:W-:Y:S05]  /*f680*/  @!P0 NANOSLEEP.SYNCS 0x989680 ;  /* 0x009896800000895d */ /* 0x004fea0003900000 */
[----:B------:R-:W2:Y:S02]  /*f690*/  @!P0 SYNCS.PHASECHK.TRANS64 P0, [R0+URZ+0x58], R7 ;  /* 0x00005807000085a7 */ /* 0x000ea400080010ff */
[----:B--2---:R-:W-:Y:S05]  /*f6a0*/  @!P0 BRA `(.L_x_203) ;  /* 0xfffffffc00f08947 */ /* 0x004fea000383ffff */
[----:B------:R-:W-:Y:S05]  /*f6b0*/  BRA `(.L_x_204) ;  /* 0xffffff5400a87947 */ /* 0x000fea000383ffff */
.L_x_73:
[----:B------:R-:W-:Y:S07]  /*f6c0*/  MOV R0, UR6 ;  /* 0x0000000600007c02 */ /* 0x000fee0008000f00 */
.L_x_205:
[----:B-1----:R1:W2:Y:S02]  /*f6d0*/  SYNCS.PHASECHK.TRANS64.TRYWAIT P0, [R0+URZ+0x58], R7 ;  /* 0x00005807000075a7 */ /* 0x0022a400080011ff */
[----:B--2---:R-:W-:Y:S05]  /*f6e0*/  @!P0 NANOSLEEP.SYNCS 0x989680 ;  /* 0x009896800000895d */ /* 0x004fea0003900000 */
[----:B------:R-:W2:Y:S02]  /*f6f0*/  @!P0 SYNCS.PHASECHK.TRANS64 P0, [R0+URZ+0x58], R7 ;  /* 0x00005807000085a7 */ /* 0x000ea400080010ff */
[----:B--2---:R-:W-:Y:S05]  /*f700*/  @!P0 BRA `(.L_x_205) ;  /* 0xfffffffc00f08947 */ /* 0x004fea000383ffff */
[----:B------:R-:W-:Y:S05]  /*f710*/  BRA `(.L_x_206) ;  /* 0xffffff5800587947 */ /* 0x000fea000383ffff */
.L_x_74:
[----:B------:R-:W-:Y:S07]  /*f720*/  MOV R0, UR16 ;  /* 0x0000001000007c02 */ /* 0x000fee0008000f00 */
.L_x_207:
[----:B-1----:R1:W2:Y:S02]  /*f730*/  SYNCS.PHASECHK.TRANS64.TRYWAIT P0, [R0+URZ+0x58], R7 ;  /* 0x00005807000075a7 */ /* 0x0022a400080011ff */
[----:B--2---:R-:W-:Y:S05]  /*f740*/  @!P0 NANOSLEEP.SYNCS 0x989680 ;  /* 0x009896800000895d */ /* 0x004fea0003900000 */
[----:B------:R-:W2:Y:S02]  /*f750*/  @!P0 SYNCS.PHASECHK.TRANS64 P0, [R0+URZ+0x58], R7 ;  /* 0x00005807000085a7 */ /* 0x000ea400080010ff */
[----:B--2---:R-:W-:Y:S05]  /*f760*/  @!P0 BRA `(.L_x_207) ;  /* 0xfffffffc00f08947 */ /* 0x004fea000383ffff */
[----:B------:R-:W-:Y:S05]  /*f770*/  BRA `(.L_x_208) ;  /* 0xffffff5c00087947 */ /* 0x000fea000383ffff */
.L_x_75:
[----:B------:R-:W-:Y:S07]  /*f780*/  MOV R0, UR17 ;  /* 0x0000001100007c02 */ /* 0x000fee0008000f00 */
.L_x_209:
[----:B-1----:R1:W2:Y:S02]  /*f790*/  SYNCS.PHASECHK.TRANS64.TRYWAIT P0, [R0+URZ+0x58], R7 ;  /* 0x00005807000075a7 */ /* 0x0022a400080011ff */
[----:B--2---:R-:W-:Y:S05]  /*f7a0*/  @!P0 NANOSLEEP.SYNCS 0x989680 ;  /* 0x009896800000895d */ /* 0x004fea0003900000 */
[----:B------:R-:W2:Y:S02]  /*f7b0*/  @!P0 SYNCS.PHASECHK.TRANS64 P0, [R0+URZ+0x58], R7 ;  /* 0x00005807000085a7 */ /* 0x000ea400080010ff */
[----:B--2---:R-:W-:Y:S05]  /*f7c0*/  @!P0 BRA `(.L_x_209) ;  /* 0xfffffffc00f08947 */ /* 0x004fea000383ffff */
[----:B------:R-:W-:Y:S05]  /*f7d0*/  BRA `(.L_x_210) ;  /* 0xffffff5c00d87947 */ /* 0x000fea000383ffff */
.L_x_76:
[----:B------:R-:W-:Y:S07]  /*f7e0*/  MOV R0, UR16 ;  /* 0x0000001000007c02 */ /* 0x000fee0008000f00 */
.L_x_211:
[----:B-1----:R1:W2:Y:S02]  /*f7f0*/  SYNCS.PHASECHK.TRANS64.TRYWAIT P0, [R0+URZ+0x58], R5 ;  /* 0x00005805000075a7 */ /* 0x0022a400080011ff */
[----:B--2---:R-:W-:Y:S05]  /*f800*/  @!P0 NANOSLEEP.SYNCS 0x989680 ;  /* 0x009896800000895d */ /* 0x004fea0003900000 */
[----:B------:R-:W2:Y:S02]  /*f810*/  @!P0 SYNCS.PHASECHK.TRANS64 P0, [R0+URZ+0x58], R5 ;  /* 0x00005805000085a7 */ /* 0x000ea400080010ff */
[----:B--2---:R-:W-:Y:S05]  /*f820*/  @!P0 BRA `(.L_x_211) ;  /* 0xfffffffc00f08947 */ /* 0x004fea000383ffff */
[----:B------:R-:W-:Y:S05]  /*f830*/  BRA `(.L_x_212) ;  /* 0xffffff6000a87947 */ /* 0x000fea000383ffff */
.L_x_78:
[----:B------:R-:W-:-:S07]  /*f840*/  MOV R0, UR4 ;  /* 0x0000000400007c02 */ /* 0x000fce0008000f00 */
.L_x_213:
[----:B-1----:R1:W2:Y:S02]  /*f850*/  SYNCS.PHASECHK.TRANS64.TRYWAIT P0, [R0+URZ], R3 ;  /* 0x00000003000075a7 */ /* 0x0022a400080011ff */
[----:B--2---:R-:W-:Y:S05]  /*f860*/  @!P0 NANOSLEEP.SYNCS 0x989680 ;  /* 0x009896800000895d */ /* 0x004fea0003900000 */
[----:B------:R-:W2:Y:S02]  /*f870*/  @!P0 SYNCS.PHASECHK.TRANS64 P0, [R0+URZ], R3 ;  /* 0x00000003000085a7 */ /* 0x000ea400080010ff */
[----:B--2---:R-:W-:Y:S05]  /*f880*/  @!P0 BRA `(.L_x_213) ;  /* 0xfffffffc00f08947 */ /* 0x004fea000383ffff */
[----:B------:R-:W-:Y:S05]  /*f890*/  BRA `(.L_x_214) ;  /* 0xffffff64009c7947 */ /* 0x000fea000383ffff */
.L_x_79:
[----:B------:R-:W-:-:S07]  /*f8a0*/  MOV R0, UR5 ;  /* 0x0000000500007c02 */ /* 0x000fce0008000f00 */
.L_x_215:
[----:B-1----:R1:W2:Y:S02]  /*f8b0*/  SYNCS.PHASECHK.TRANS64.TRYWAIT P0, [R0+URZ], R3 ;  /* 0x00000003000075a7 */ /* 0x0022a400080011ff */
[----:B--2---:R-:W-:Y:S05]  /*f8c0*/  @!P0 NANOSLEEP.SYNCS 0x989680 ;  /* 0x009896800000895d */ /* 0x004fea0003900000 */
[----:B------:R-:W2:Y:S02]  /*f8d0*/  @!P0 SYNCS.PHASECHK.TRANS64 P0, [R0+URZ], R3 ;  /* 0x00000003000085a7 */ /* 0x000ea400080010ff */
[----:B--2---:R-:W-:Y:S05]  /*f8e0*/  @!P0 BRA `(.L_x_215) ;  /* 0xfffffffc00f08947 */ /* 0x004fea000383ffff */
[----:B------:R-:W-:Y:S05]  /*f8f0*/  BRA `(.L_x_216) ;  /* 0xffffff6400a87947 */ /* 0x000fea000383ffff */
.L_x_81:
[----:B--2---:R2:W3:Y:S02]  /*f900*/  SYNCS.PHASECHK.TRANS64.TRYWAIT P0, [R0+URZ+0x80], R3 ;  /* 0x00008003000075a7 */ /* 0x0044e400080011ff */
[----:B---3--:R-:W-:Y:S05]  /*f910*/  @!P0 NANOSLEEP.SYNCS 0x989680 ;  /* 0x009896800000895d */ /* 0x008fea0003900000 */
[----:B------:R-:W3:Y:S02]  /*f920*/  @!P0 SYNCS.PHASECHK.TRANS64 P0, [R0+URZ+0x80], R3 ;  /* 0x00008003000085a7 */ /* 0x000ee400080010ff */
[----:B---3--:R-:W-:Y:S05]  /*f930*/  @!P0 BRA `(.L_x_81) ;  /* 0xfffffffc00f08947 */ /* 0x008fea000383ffff */
[----:B------:R-:W-:Y:S05]  /*f940*/  BRA `(.L_x_217) ;  /* 0xffffff6800987947 */ /* 0x000fea000383ffff */
.L_x_91:
[----:B-1----:R1:W3:Y:S02]  /*f950*/  SYNCS.PHASECHK.TRANS64.TRYWAIT P0, [R4+URZ+0x40], R3 ;  /* 0x00004003040075a7 */ /* 0x0022e400080011ff */
[----:B---3--:R-:W-:Y:S05]  /*f960*/  @!P0 NANOSLEEP.SYNCS 0x989680 ;  /* 0x009896800000895d */ /* 0x008fea0003900000 */
[----:B------:R-:W3:Y:S02]  /*f970*/  @!P0 SYNCS.PHASECHK.TRANS64 P0, [R4+URZ+0x40], R3 ;  /* 0x00004003040085a7 */ /* 0x000ee400080010ff */
[----:B---3--:R-:W-:Y:S05]  /*f980*/  @!P0 BRA `(.L_x_91) ;  /* 0xfffffffc00f08947 */ /* 0x008fea000383ffff */
[----:B------:R-:W-:Y:S05]  /*f990*/  BRA `(.L_x_90) ;  /* 0xffffff7800647947 */ /* 0x000fea000383ffff */
.L_x_93:
[----:B-1----:R-:W-:Y:S04]  /*f9a0*/  MOV R3, UR47 ;  /* 0x0000002f00037c02 */ /* 0x002fe80008000f00 */
[----:B------:R1:W2:Y:S03]  /*f9b0*/  SYNCS.PHASECHK.TRANS64.TRYWAIT P1, [R3+URZ+0xa0], R0 ;  /* 0x0000a000030075a7 */ /* 0x0002a600080211ff */
[----:B--2---:R-:W-:Y:S05]  /*f9c0*/  @!P1 NANOSLEEP.SYNCS 0x989680 ;  /* 0x009896800000995d */ /* 0x004fea0003900000 */
[----:B------:R-:W2:Y:S02]  /*f9d0*/  @!P1 SYNCS.PHASECHK.TRANS64 P1, [R3+URZ+0xa0], R0 ;  /* 0x0000a000030095a7 */ /* 0x000ea400080210ff */
[----:B--2---:R-:W-:Y:S05]  /*f9e0*/  @!P1 BRA `(.L_x_93) ;  /* 0xfffffffc00ec9947 */ /* 0x004fea000383ffff */
[----:B------:R-:W-:Y:S05]  /*f9f0*/  BRA `(.L_x_92) ;  /* 0xffffff7c004c7947 */ /* 0x000fea000383ffff */
.L_x_104:
[----:B-1----:R1:W2:Y:S02]  /*fa00*/  SYNCS.PHASECHK.TRANS64.TRYWAIT P0, [R5+URZ+0x40], R0 ;  /* 0x00004000050075a7 */ /* 0x0022a400080011ff */
[----:B--2---:R-:W-:Y:S05]  /*fa10*/  @!P0 NANOSLEEP.SYNCS 0x989680 ;  /* 0x009896800000895d */ /* 0x004fea0003900000 */
[----:B------:R-:W2:Y:S02]  /*fa20*/  @!P0 SYNCS.PHASECHK.TRANS64 P0, [R5+URZ+0x40], R0 ;  /* 0x00004000050085a7 */ /* 0x000ea400080010ff */
[----:B--2---:R-:W-:Y:S05]  /*fa30*/  @!P0 BRA `(.L_x_104) ;  /* 0xfffffffc00f08947 */ /* 0x004fea000383ffff */
[----:B------:R-:W-:Y:S05]  /*fa40*/  BRA `(.L_x_103) ;  /* 0xffffff8800407947 */ /* 0x000fea000383ffff */
.L_x_114:
[----:B-1----:R1:W2:Y:S02]  /*fa50*/  SYNCS.PHASECHK.TRANS64.TRYWAIT P0, [R5+URZ+0x40], R4 ;  /* 0x00004004050075a7 */ /* 0x0022a400080011ff */
[----:B--2---:R-:W-:Y:S05]  /*fa60*/  @!P0 NANOSLEEP.SYNCS 0x989680 ;  /* 0x009896800000895d */ /* 0x004fea0003900000 */
[----:B------:R-:W2:Y:S02]  /*fa70*/  @!P0 SYNCS.PHASECHK.TRANS64 P0, [R5+URZ+0x40], R4 ;  /* 0x00004004050085a7 */ /* 0x000ea400080010ff */
[----:B--2---:R-:W-:Y:S05]  /*fa80*/  @!P0 BRA `(.L_x_114) ;  /* 0xfffffffc00f08947 */ /* 0x004fea000383ffff */
[----:B------:R-:W-:Y:S05]  /*fa90*/  BRA `(.L_x_113) ;  /* 0xffffff9400fc7947 */ /* 0x000fea000383ffff */
.L_x_124:
[----:B-1----:R1:W2:Y:S02]  /*faa0*/  SYNCS.PHASECHK.TRANS64.TRYWAIT P0, [R5+URZ+0x40], R4 ;  /* 0x00004004050075a7 */ /* 0x0022a400080011ff */
[----:B--2---:R-:W-:Y:S05]  /*fab0*/  @!P0 NANOSLEEP.SYNCS 0x989680 ;  /* 0x009896800000895d */ /* 0x004fea0003900000 */
[----:B------:R-:W2:Y:S02]  /*fac0*/  @!P0 SYNCS.PHASECHK.TRANS64 P0, [R5+URZ+0x40], R4 ;  /* 0x00004004050085a7 */ /* 0x000ea400080010ff */
[----:B--2---:R-:W-:Y:S05]  /*fad0*/  @!P0 BRA `(.L_x_124) ;  /* 0xfffffffc00f08947 */ /* 0x004fea000383ffff */
[----:B------:R-:W-:Y:S05]  /*fae0*/  BRA `(.L_x_123) ;  /* 0xffffffa400bc7947 */ /* 0x000fea000383ffff */
.L_x_134:
[----:B-1----:R1:W2:Y:S02]  /*faf0*/  SYNCS.PHASECHK.TRANS64.TRYWAIT P0, [R5+URZ+0x40], R4 ;  /* 0x00004004050075a7 */ /* 0x0022a400080011ff */
[----:B--2---:R-:W-:Y:S05]  /*fb00*/  @!P0 NANOSLEEP.SYNCS 0x989680 ;  /* 0x009896800000895d */ /* 0x004fea0003900000 */
[----:B------:R-:W2:Y:S02]  /*fb10*/  @!P0 SYNCS.PHASECHK.TRANS64 P0, [R5+URZ+0x40], R4 ;  /* 0x00004004050085a7 */ /* 0x000ea400080010ff */
[----:B--2---:R-:W-:Y:S05]  /*fb20*/  @!P0 BRA `(.L_x_134) ;  /* 0xfffffffc00f08947 */ /* 0x004fea000383ffff */
[----:B------:R-:W-:Y:S05]  /*fb30*/  BRA `(.L_x_133) ;  /* 0xffffffb4007c7947 */ /* 0x000fea000383ffff */
.L_x_144:
[----:B-1----:R1:W2:Y:S02]  /*fb40*/  SYNCS.PHASECHK.TRANS64.TRYWAIT P0, [R5+URZ+0x40], R4 ;  /* 0x00004004050075a7 */ /* 0x0022a400080011ff */
[----:B--2---:R-:W-:Y:S05]  /*fb50*/  @!P0 NANOSLEEP.SYNCS 0x989680 ;  /* 0x009896800000895d */ /* 0x004fea0003900000 */
[----:B------:R-:W2:Y:S02]  /*fb60*/  @!P0 SYNCS.PHASECHK.TRANS64 P0, [R5+URZ+0x40], R4 ;  /* 0x00004004050085a7 */ /* 0x000ea400080010ff */
[----:B--2---:R-:W-:Y:S05]  /*fb70*/  @!P0 BRA `(.L_x_144) ;  /* 0xfffffffc00f08947 */ /* 0x004fea000383ffff */
[----:B------:R-:W-:Y:S05]  /*fb80*/  BRA `(.L_x_143) ;  /* 0xffffffc4003c7947 */ /* 0x000fea000383ffff */
.L_x_154:
[----:B-1----:R1:W2:Y:S02]  /*fb90*/  SYNCS.PHASECHK.TRANS64.TRYWAIT P0, [R5+URZ+0x40], R4 ;  /* 0x00004004050075a7 */ /* 0x0022a400080011ff */
[----:B--2---:R-:W-:Y:S05]  /*fba0*/  @!P0 NANOSLEEP.SYNCS 0x989680 ;  /* 0x009896800000895d */ /* 0x004fea0003900000 */
[----:B------:R-:W2:Y:S02]  /*fbb0*/  @!P0 SYNCS.PHASECHK.TRANS64 P0, [R5+URZ+0x40], R4 ;  /* 0x00004004050085a7 */ /* 0x000ea400080010ff */
[----:B--2---:R-:W-:Y:S05]  /*fbc0*/  @!P0 BRA `(.L_x_154) ;  /* 0xfffffffc00f08947 */ /* 0x004fea000383ffff */
[----:B------:R-:W-:Y:S05]  /*fbd0*/  BRA `(.L_x_153) ;  /* 0xffffffd000fc7947 */ /* 0x000fea000383ffff */
.L_x_164:
[----:B-1----:R1:W2:Y:S02]  /*fbe0*/  SYNCS.PHASECHK.TRANS64.TRYWAIT P0, [R3+URZ+0x40], R102 ;  /* 0x00004066030075a7 */ /* 0x0022a400080011ff */
[----:B--2---:R-:W-:Y:S05]  /*fbf0*/  @!P0 NANOSLEEP.SYNCS 0x989680 ;  /* 0x009896800000895d */ /* 0x004fea0003900000 */
[----:B------:R-:W2:Y:S02]  /*fc00*/  @!P0 SYNCS.PHASECHK.TRANS64 P0, [R3+URZ+0x40], R102 ;  /* 0x00004066030085a7 */ /* 0x000ea400080010ff */
[----:B--2---:R-:W-:Y:S05]  /*fc10*/  @!P0 BRA `(.L_x_164) ;  /* 0xfffffffc00f08947 */ /* 0x004fea000383ffff */
[----:B------:R-:W-:Y:S05]  /*fc20*/  BRA `(.L_x_163) ;  /* 0xffffffe000b87947 */ /* 0x000fea000383ffff */
        .weak           $__internal_0_$__cuda_sm10x_tcgen05_guardrail_trap_col_being_dealloced_not_returned_by_alloc
        .type           $__internal_0_$__cuda_sm10x_tcgen05_guardrail_trap_col_being_dealloced_not_returned_by_alloc,@function
        .size           $__internal_0_$__cuda_sm10x_tcgen05_guardrail_trap_col_being_dealloced_not_returned_by_alloc,($__internal_1_$__cuda_sm10x_tcgen05_guardrail_trap_phase_invalid_during_alloc - $__internal_0_$__cuda_sm10x_tcgen05_guardrail_trap_col_being_dealloced_not_returned_by_alloc)
$__internal_0_$__cuda_sm10x_tcgen05_guardrail_trap_col_being_dealloced_not_returned_by_alloc:
[----:B------:R-:W-:Y:S05]  /*fc30*/  BPT.TRAP 0x1 ;  /* 0x000000040000795c */ /* 0x000fea0000300000 */
[----:B------:R-:W-:-:S04]  /*fc40*/  HFMA2 R3, -RZ, RZ, 0, 0 ;  /* 0x00000000ff037431 */ /* 0x000fc800000001ff */
[----:B------:R-:W-:Y:S05]  /*fc50*/  RET.REL.NODEC R2 `(_ZN7cutlass13device_kernelINS_4gemm6kernel13GemmUniversalIN4cute5tupleIJiiiiEEENS1_10collective13CollectiveMmaINS1_41MainloopSm100TmaUmmaWarpSpecializedSparseILi4ELi2ELi1ENS5_IJNS4_1CILi1EEENSA_ILi2EEESB_EEEEENS5_IJNSA_ILi128EEENSA_ILi256EEESF_EEENS_12float_e4m3_tENS5_IJNS4_6LayoutINS5_IJiNS5_IJSC_iEEEiEEENS5_IJlNS5_IJSB_SC_EEElEEEEENSJ_INS5_IJNS5_IJSF_iEEESP_iEEENS5_IJNS5_IJSF_NSA_ILi16384EEEEEENS5_IJSB_lEEElEEEEEEEESI_NS5_IJlSB_lEEENS4_8TiledMMAINS4_8MMA_AtomIJNS4_26SM100_MMA_F8F6F4_SS_SPARSEISI_SI_fLi128ELi256ELNS4_4UMMA5MajorE0ELS12_0ELNS11_7ScaleInE0ELS13_0EEEEEENSJ_INS5_IJSB_SB_SB_EEENS5_IJNSA_ILi0EEES17_S17_EEEEENS5_IJNS4_10UnderscoreES1A_S1A_EEEEENS4_23SM90_TMA_LOAD_MULTICASTENS4_14ComposedLayoutINS4_7SwizzleILi2ELi4ELi3EEENS4_25smem_sparse_ptr_flag_bitsILi2ELi8EEENSJ_INS5_IJNS5_IJSB_NSA_ILi8EEEEEENS5_IJSC_NSA_ILi64EEEEEEEEENS5_IJNS5_IJS17_SF_EEESM_EEEEEEEvNS4_8identityENS4_13SM90_TMA_LOADENS1E_INS1F_ILi3ELi4ELi3EEENS4_18smem_ptr_flag_bitsILi8EEENSJ_INS5_IJS1J_SF_EEENS5_IJSF_SB_EEEEEEEvS1S_EENS_8epilogue10collective18CollectiveEpilogueINS22_23Sm100TmaWarpSpecializedILi3ELi2ELi32ELb1ELb0EEEJSH_NS5_IJNSJ_ISF_SB_EENSJ_INSA_ILi32EEESB_EEEEEfNS5_IJSB_llEEEfS2B_NS22_6fusion15FusionCallbacksIS26_NS2C_17LinearCombinationIffffLNS_15FloatRoundStyleE2EEESH_S2A_JEEENS4_5SM1004TMEM4LOAD26SM100_TMEM_LOAD_32dp32b32xES1T_NS1E_INS1F_ILi2ELi5ELi2EEENS1V_ILi32EEENSJ_INS5_IJS28_NSA_ILi4EEEEEENS5_IJSB_S28_EEEEEEENS4_39AutoVectorizingCopyWithAssumedAlignmentILi128EEENS4_14SM90_TMA_STOREES2S_S2U_S2U_EEEvvEEEEvNT_6ParamsE) ;  /* 0xffffff0002e87950 */ /* 0x000fea0003c3ffff */
        .weak           $__internal_1_$__cuda_sm10x_tcgen05_guardrail_trap_phase_invalid_during_alloc
        .type           $__internal_1_$__cuda_sm10x_tcgen05_guardrail_trap_phase_invalid_during_alloc,@function
        .size           $__internal_1_$__cuda_sm10x_tcgen05_guardrail_trap_phase_invalid_during_alloc,($__internal_2_$__cuda_sm10x_tcgen05_guardrail_trap_unallocated_columns_being_dealloced - $__internal_1_$__cuda_sm10x_tcgen05_guardrail_trap_phase_invalid_during_alloc)
$__internal_1_$__cuda_sm10x_tcgen05_guardrail_trap_phase_invalid_during_alloc:
[----:B------:R-:W-:Y:S05]  /*fc60*/  BPT.TRAP 0x1 ;  /* 0x000000040000795c */ /* 0x000fea0000300000 */
[----:B------:R-:W-:-:S04]  /*fc70*/  MOV R5, 0x0 ;  /* 0x0000000000057802 */ /* 0x000fc80000000f00 */
[----:B------:R-:W-:Y:S05]  /*fc80*/  RET.REL.NODEC R4 `(_ZN7cutlass13device_kernelINS_4gemm6kernel13GemmUniversalIN4cute5tupleIJiiiiEEENS1_10collective13CollectiveMmaINS1_41MainloopSm100TmaUmmaWarpSpecializedSparseILi4ELi2ELi1ENS5_IJNS4_1CILi1EEENSA_ILi2EEESB_EEEEENS5_IJNSA_ILi128EEENSA_ILi256EEESF_EEENS_12float_e4m3_tENS5_IJNS4_6LayoutINS5_IJiNS5_IJSC_iEEEiEEENS5_IJlNS5_IJSB_SC_EEElEEEEENSJ_INS5_IJNS5_IJSF_iEEESP_iEEENS5_IJNS5_IJSF_NSA_ILi16384EEEEEENS5_IJSB_lEEElEEEEEEEESI_NS5_IJlSB_lEEENS4_8TiledMMAINS4_8MMA_AtomIJNS4_26SM100_MMA_F8F6F4_SS_SPARSEISI_SI_fLi128ELi256ELNS4_4UMMA5MajorE0ELS12_0ELNS11_7ScaleInE0ELS13_0EEEEEENSJ_INS5_IJSB_SB_SB_EEENS5_IJNSA_ILi0EEES17_S17_EEEEENS5_IJNS4_10UnderscoreES1A_S1A_EEEEENS4_23SM90_TMA_LOAD_MULTICASTENS4_14ComposedLayoutINS4_7SwizzleILi2ELi4ELi3EEENS4_25smem_sparse_ptr_flag_bitsILi2ELi8EEENSJ_INS5_IJNS5_IJSB_NSA_ILi8EEEEEENS5_IJSC_NSA_ILi64EEEEEEEEENS5_IJNS5_IJS17_SF_EEESM_EEEEEEEvNS4_8identityENS4_13SM90_TMA_LOADENS1E_INS1F_ILi3ELi4ELi3EEENS4_18smem_ptr_flag_bitsILi8EEENSJ_INS5_IJS1J_SF_EEENS5_IJSF_SB_EEEEEEEvS1S_EENS_8epilogue10collective18CollectiveEpilogueINS22_23Sm100TmaWarpSpecializedILi3ELi2ELi32ELb1ELb0EEEJSH_NS5_IJNSJ_ISF_SB_EENSJ_INSA_ILi32EEESB_EEEEEfNS5_IJSB_llEEEfS2B_NS22_6fusion15FusionCallbacksIS26_NS2C_17LinearCombinationIffffLNS_15FloatRoundStyleE2EEESH_S2A_JEEENS4_5SM1004TMEM4LOAD26SM100_TMEM_LOAD_32dp32b32xES1T_NS1E_INS1F_ILi2ELi5ELi2EEENS1V_ILi32EEENSJ_INS5_IJS28_NSA_ILi4EEEEEENS5_IJSB_S28_EEEEEEENS4_39AutoVectorizingCopyWithAssumedAlignmentILi128EEENS4_14SM90_TMA_STOREES2S_S2U_S2U_EEEvvEEEEvNT_6ParamsE) ;  /* 0xffffff0004dc7950 */ /* 0x000fea0003c3ffff */
        .weak           $__internal_2_$__cuda_sm10x_tcgen05_guardrail_trap_unallocated_columns_being_dealloced
        .type           $__internal_2_$__cuda_sm10x_tcgen05_guardrail_trap_unallocated_columns_being_dealloced,@function
        .size           $__internal_2_$__cuda_sm10x_tcgen05_guardrail_trap_unallocated_columns_being_dealloced,(.L_x_219 - $__internal_2_$__cuda_sm10x_tcgen05_guardrail_trap_unallocated_columns_being_dealloced)
$__internal_2_$__cuda_sm10x_tcgen05_guardrail_trap_unallocated_columns_being_dealloced:
[----:B------:R-:W-:Y:S05]  /*fc90*/  BPT.TRAP 0x1 ;  /* 0x000000040000795c */ /* 0x000fea0000300000 */
[----:B------:R-:W-:-:S04]  /*fca0*/  HFMA2 R3, -RZ, RZ, 0, 0 ;  /* 0x00000000ff037431 */ /* 0x000fc800000001ff */
[----:B------:R-:W-:Y:S05]  /*fcb0*/  RET.REL.NODEC R2 `(_ZN7cutlass13device_kernelINS_4gemm6kernel13GemmUniversalIN4cute5tupleIJiiiiEEENS1_10collective13CollectiveMmaINS1_41MainloopSm100TmaUmmaWarpSpecializedSparseILi4ELi2ELi1ENS5_IJNS4_1CILi1EEENSA_ILi2EEESB_EEEEENS5_IJNSA_ILi128EEENSA_ILi256EEESF_EEENS_12float_e4m3_tENS5_IJNS4_6LayoutINS5_IJiNS5_IJSC_iEEEiEEENS5_IJlNS5_IJSB_SC_EEElEEEEENSJ_INS5_IJNS5_IJSF_iEEESP_iEEENS5_IJNS5_IJSF_NSA_ILi16384EEEEEENS5_IJSB_lEEElEEEEEEEESI_NS5_IJlSB_lEEENS4_8TiledMMAINS4_8MMA_AtomIJNS4_26SM100_MMA_F8F6F4_SS_SPARSEISI_SI_fLi128ELi256ELNS4_4UMMA5MajorE0ELS12_0ELNS11_7ScaleInE0ELS13_0EEEEEENSJ_INS5_IJSB_SB_SB_EEENS5_IJNSA_ILi0EEES17_S17_EEEEENS5_IJNS4_10UnderscoreES1A_S1A_EEEEENS4_23SM90_TMA_LOAD_MULTICASTENS4_14ComposedLayoutINS4_7SwizzleILi2ELi4ELi3EEENS4_25smem_sparse_ptr_flag_bitsILi2ELi8EEENSJ_INS5_IJNS5_IJSB_NSA_ILi8EEEEEENS5_IJSC_NSA_ILi64EEEEEEEEENS5_IJNS5_IJS17_SF_EEESM_EEEEEEEvNS4_8identityENS4_13SM90_TMA_LOADENS1E_INS1F_ILi3ELi4ELi3EEENS4_18smem_ptr_flag_bitsILi8EEENSJ_INS5_IJS1J_SF_EEENS5_IJSF_SB_EEEEEEEvS1S_EENS_8epilogue10collective18CollectiveEpilogueINS22_23Sm100TmaWarpSpecializedILi3ELi2ELi32ELb1ELb0EEEJSH_NS5_IJNSJ_ISF_SB_EENSJ_INSA_ILi32EEESB_EEEEEfNS5_IJSB_llEEEfS2B_NS22_6fusion15FusionCallbacksIS26_NS2C_17LinearCombinationIffffLNS_15FloatRoundStyleE2EEESH_S2A_JEEENS4_5SM1004TMEM4LOAD26SM100_TMEM_LOAD_32dp32b32xES1T_NS1E_INS1F_ILi2ELi5ELi2EEENS1V_ILi32EEENSJ_INS5_IJS28_NSA_ILi4EEEEEENS5_IJSB_S28_EEEEEEENS4_39AutoVectorizingCopyWithAssumedAlignmentILi128EEENS4_14SM90_TMA_STOREES2S_S2U_S2U_EEEvvEEEEvNT_6ParamsE) ;  /* 0xffffff0002d07950 */ /* 0x000fea0003c3ffff */
.L_x_218:
[----:B------:R-:W-:-:S00]  /*fcc0*/  BRA `(.L_x_218) ;  /* 0xfffffffc00fc7947 */ /* 0x000fc0000383ffff */
[----:B------:R-:W-:-:S00]  /*fcd0*/  NOP ;  /* 0x0000000000007918 */ /* 0x000fc00000000000 */
        /* <DEDUP_REMOVED lines=10> */
.L_x_219:


//--------------------- .nv.global.init           --------------------------
	.section	.nv.global.init,"aw",@progbits
.nv.global.init:
	.type		$str$27,@object
	.size		$str$27,($str$28 - $str$27)
$str$27:
        /*0000*/ 	.byte	0x28, 0x61, 0x64, 0x64, 0x72, 0x65, 0x73, 0x73, 0x20, 0x26, 0x20, 0x6d, 0x61, 0x73, 0x6b, 0x29
        /*0010*/ 	.byte	0x20, 0x3d, 0x3d, 0x20, 0x30, 0x00
	.type		$str$28,@object
	.size		$str$28,($str$26 - $str$28)
$str$28:
        /*0016*/ 	.byte	0x2f, 0x74, 0x6d, 0x70, 0x2f, 0x63, 0x75, 0x74, 0x6c, 0x61, 0x73, 0x73, 0x5f, 0x73, 0x77, 0x65
        /*0026*/ 	.byte	0x65, 0x70, 0x5f, 0x73, 0x72, 0x63, 0x2f, 0x69, 0x6e, 0x63, 0x6c, 0x75, 0x64, 0x65, 0x2f, 0x63
        /*0036*/ 	.byte	0x75, 0x74, 0x65, 0x2f, 0x70, 0x6f, 0x69, 0x6e, 0x74, 0x65, 0x72, 0x5f, 0x66, 0x6c, 0x61, 0x67
        /*0046*/ 	.byte	0x67, 0x65, 0x64, 0x2e, 0x68, 0x70, 0x70, 0x00
	.type		$str$26,@object
	.size		$str$26,($str$25 - $str$26)
$str$26:
        /*004e*/ 	.byte	0x2f, 0x74, 0x6d, 0x70, 0x2f, 0x63, 0x75, 0x74, 0x6c, 0x61, 0x73, 0x73, 0x5f, 0x73, 0x77, 0x65
        /*005e*/ 	.byte	0x65, 0x70, 0x5f, 0x73, 0x72, 0x63, 0x2f, 0x69, 0x6e, 0x63, 0x6c, 0x75, 0x64, 0x65, 0x2f, 0x63
        /*006e*/ 	.byte	0x75, 0x74, 0x65, 0x2f, 0x61, 0x74, 0x6f, 0x6d, 0x2f, 0x63, 0x6f, 0x70, 0x79, 0x5f, 0x74, 0x72
        /*007e*/ 	.byte	0x61, 0x69, 0x74, 0x73, 0x5f, 0x73, 0x6d, 0x31, 0x30, 0x30, 0x2e, 0x68, 0x70, 0x70, 0x00
	.type		$str$25,@object
	.size		$str$25,(__unnamed_1 - $str$25)
$str$25:
        /*008d*/ 	.byte	0x28, 0x28, 0x75, 0x69, 0x6e, 0x74, 0x33, 0x32, 0x5f, 0x74, 0x28, 0x74, 0x68, 0x72, 0x65, 0x61
        /*009d*/ 	.byte	0x64, 0x49, 0x64, 0x78, 0x2e, 0x78, 0x29, 0x20, 0x2f, 0x20, 0x33, 0x32, 0x29, 0x20, 0x25, 0x20
        /*00ad*/ 	.byte	0x34, 0x29, 0x20, 0x3d, 0x3d, 0x20, 0x28, 0x28, 0x28, 0x74, 0x6d, 0x65, 0x6d, 0x5f, 0x61, 0x64
        /*00bd*/ 	.byte	0x64, 0x72, 0x20, 0x3e, 0x3e, 0x20, 0x31, 0x36, 0x29, 0x20, 0x2f, 0x20, 0x33, 0x32, 0x29, 0x20
        /*00cd*/ 	.byte	0x25, 0x20, 0x34, 0x29, 0x00
	.type		__unnamed_1,@object
	.size		__unnamed_1,(__unnamed_2 - __unnamed_1)
__unnamed_1:
        /*00d2*/ 	.byte	0x61, 0x75, 0x74, 0x6f, 0x20, 0x63, 0x75, 0x74, 0x65, 0x3a, 0x3a, 0x61, 0x73, 0x5f, 0x70, 0x6f
        /* <DEDUP_REMOVED lines=23> */
        /*0252*/ 	.byte	0x3a, 0x3a, 0x43, 0x3c, 0x34, 0x30, 0x39, 0x36, 0x3e, 0x3e, 0x3e, 0x3e, 0x5d, 0x00
	.type		__unnamed_2,@object
	.size		__unnamed_2,(.L_2 - __unnamed_2)
__unnamed_2:
        /* <DEDUP_REMOVED lines=42> */
        /*0500*/ 	.byte	0x3e, 0x5d, 0x00
.L_2:


//--------------------- .nv.shared._ZN7cutlass13device_kernelINS_4gemm6kernel13GemmUniversalIN4cute5tupleIJiiiiEEENS1_10collective13CollectiveMmaINS1_41MainloopSm100TmaUmmaWarpSpecializedSparseILi4ELi2ELi1ENS5_IJNS4_1CILi1EEENSA_ILi2EEESB_EEEEENS5_IJNSA_ILi128EEENSA_ILi256EEESF_EEENS_12float_e4m3_tENS5_IJNS4_6LayoutINS5_IJiNS5_IJSC_iEEEiEEENS5_IJlNS5_IJSB_SC_EEElEEEEENSJ_INS5_IJNS5_IJSF_iEEESP_iEEENS5_IJNS5_IJSF_NSA_ILi16384EEEEEENS5_IJSB_lEEElEEEEEEEESI_NS5_IJlSB_lEEENS4_8TiledMMAINS4_8MMA_AtomIJNS4_26SM100_MMA_F8F6F4_SS_SPARSEISI_SI_fLi128ELi256ELNS4_4UMMA5MajorE0ELS12_0ELNS11_7ScaleInE0ELS13_0EEEEEENSJ_INS5_IJSB_SB_SB_EEENS5_IJNSA_ILi0EEES17_S17_EEEEENS5_IJNS4_10UnderscoreES1A_S1A_EEEEENS4_23SM90_TMA_LOAD_MULTICASTENS4_14ComposedLayoutINS4_7SwizzleILi2ELi4ELi3EEENS4_25smem_sparse_ptr_flag_bitsILi2ELi8EEENSJ_INS5_IJNS5_IJSB_NSA_ILi8EEEEEENS5_IJSC_NSA_ILi64EEEEEEEEENS5_IJNS5_IJS17_SF_EEESM_EEEEEEEvNS4_8identityENS4_13SM90_TMA_LOADENS1E_INS1F_ILi3ELi4ELi3EEENS4_18smem_ptr_flag_bitsILi8EEENSJ_INS5_IJS1J_SF_EEENS5_IJSF_SB_EEEEEEEvS1S_EENS_8epilogue10collective18CollectiveEpilogueINS22_23Sm100TmaWarpSpecializedILi3ELi2ELi32ELb1ELb0EEEJSH_NS5_IJNSJ_ISF_SB_EENSJ_INSA_ILi32EEESB_EEEEEfNS5_IJSB_llEEEfS2B_NS22_6fusion15FusionCallbacksIS26_NS2C_17LinearCombinationIffffLNS_15FloatRoundStyleE2EEESH_S2A_JEEENS4_5SM1004TMEM4LOAD26SM100_TMEM_LOAD_32dp32b32xES1T_NS1E_INS1F_ILi2ELi5ELi2EEENS1V_ILi32EEENSJ_INS5_IJS28_NSA_ILi4EEEEEENS5_IJSB_S28_EEEEEEENS4_39AutoVectorizingCopyWithAssumedAlignmentILi128EEENS4_14SM90_TMA_STOREES2S_S2U_S2U_EEEvvEEEEvNT_6ParamsE --------------------------
	.section	.nv.shared._ZN7cutlass13device_kernelINS_4gemm6kernel13GemmUniversalIN4cute5tupleIJiiiiEEENS1_10collective13CollectiveMmaINS1_41MainloopSm100TmaUmmaWarpSpecializedSparseILi4ELi2ELi1ENS5_IJNS4_1CILi1EEENSA_ILi2EEESB_EEEEENS5_IJNSA_ILi128EEENSA_ILi256EEESF_EEENS_12float_e4m3_tENS5_IJNS4_6LayoutINS5_IJiNS5_IJSC_iEEEiEEENS5_IJlNS5_IJSB_SC_EEElEEEEENSJ_INS5_IJNS5_IJSF_iEEESP_iEEENS5_IJNS5_IJSF_NSA_ILi16384EEEEEENS5_IJSB_lEEElEEEEEEEESI_NS5_IJlSB_lEEENS4_8TiledMMAINS4_8MMA_AtomIJNS4_26SM100_MMA_F8F6F4_SS_SPARSEISI_SI_fLi128ELi256ELNS4_4UMMA5MajorE0ELS12_0ELNS11_7ScaleInE0ELS13_0EEEEEENSJ_INS5_IJSB_SB_SB_EEENS5_IJNSA_ILi0EEES17_S17_EEEEENS5_IJNS4_10UnderscoreES1A_S1A_EEEEENS4_23SM90_TMA_LOAD_MULTICASTENS4_14ComposedLayoutINS4_7SwizzleILi2ELi4ELi3EEENS4_25smem_sparse_ptr_flag_bitsILi2ELi8EEENSJ_INS5_IJNS5_IJSB_NSA_ILi8EEEEEENS5_IJSC_NSA_ILi64EEEEEEEEENS5_IJNS5_IJS17_SF_EEESM_EEEEEEEvNS4_8identityENS4_13SM90_TMA_LOADENS1E_INS1F_ILi3ELi4ELi3EEENS4_18smem_ptr_flag_bitsILi8EEENSJ_INS5_IJS1J_SF_EEENS5_IJSF_SB_EEEEEEEvS1S_EENS_8epilogue10collective18CollectiveEpilogueINS22_23Sm100TmaWarpSpecializedILi3ELi2ELi32ELb1ELb0EEEJSH_NS5_IJNSJ_ISF_SB_EENSJ_INSA_ILi32EEESB_EEEEEfNS5_IJSB_llEEEfS2B_NS22_6fusion15FusionCallbacksIS26_NS2C_17LinearCombinationIffffLNS_15FloatRoundStyleE2EEESH_S2A_JEEENS4_5SM1004TMEM4LOAD26SM100_TMEM_LOAD_32dp32b32xES1T_NS1E_INS1F_ILi2ELi5ELi2EEENS1V_ILi32EEENSJ_INS5_IJS28_NSA_ILi4EEEEEENS5_IJSB_S28_EEEEEEENS4_39AutoVectorizingCopyWithAssumedAlignmentILi128EEENS4_14SM90_TMA_STOREES2S_S2U_S2U_EEEvvEEEEvNT_6ParamsE,"aw",@nobits
	.sectionflags	@""
	.align	16
	.zero		1024


//--------------------- .nv.shared.reserved.0     --------------------------
	.section	.nv.shared.reserved.0,"aw",@nobits
	.weak		__nv_reservedSMEM_offset_0_alias
	.size		__nv_reservedSMEM_offset_0_alias, 0, 64
	.other		__nv_reservedSMEM_offset_0_alias,@"STO_CUDA_RESERVED_SHARED STV_DEFAULT"
__nv_reservedSMEM_offset_0_alias:
	.zero		0
.nv.shared.reserved.0:
	.zero		64
	.weak		__nv_reservedSMEM_tcgen05_partition
	.type		__nv_reservedSMEM_tcgen05_partition,@object
	.size		__nv_reservedSMEM_tcgen05_partition,(.L_0 - __nv_reservedSMEM_tcgen05_partition)
__nv_reservedSMEM_tcgen05_partition:
	.zero		32
.L_0:


//--------------------- .nv.global                --------------------------
	.section	.nv.global,"aw",@nobits
.nv.global:
	.type		_ZN39_INTERNAL_742a4db1_4_k_cu_cd2b6e1f_29264cute1_E,@object
	.size		_ZN39_INTERNAL_742a4db1_4_k_cu_cd2b6e1f_29264cute1_E,(_ZN39_INTERNAL_742a4db1_4_k_cu_cd2b6e1f_29264cuda3std3__45__cpo6cbeginE - _ZN39_INTERNAL_742a4db1_4_k_cu_cd2b6e1f_29264cute1_E)
_ZN39_INTERNAL_742a4db1_4_k_cu_cd2b6e1f_29264cute1_E:
	.zero		1
	.type		_ZN39_INTERNAL_742a4db1_4_k_cu_cd2b6e1f_29264cuda3std3__45__cpo6cbeginE,@object
	.size		_ZN39_INTERNAL_742a4db1_4_k_cu_cd2b6e1f_29264cuda3std3__45__cpo6cbeginE,(_ZN39_INTERNAL_742a4db1_4_k_cu_cd2b6e1f_29264cuda3std3__48in_placeE - _ZN39_INTERNAL_742a4db1_4_k_cu_cd2b6e1f_29264cuda3std3__45__cpo6cbeginE)
_ZN39_INTERNAL_742a4db1_4_k_cu_cd2b6e1f_29264cuda3std3__45__cpo6cbeginE:
	.zero		1
	.type		_ZN39_INTERNAL_742a4db1_4_k_cu_cd2b6e1f_29264cuda3std3__48in_placeE,@object
	.size		_ZN39_INTERNAL_742a4db1_4_k_cu_cd2b6e1f_29264cuda3std3__48in_placeE,(_ZN39_INTERNAL_742a4db1_4_k_cu_cd2b6e1f_29264cuda3std6ranges3__45__cpo9iter_moveE - _ZN39_INTERNAL_742a4db1_4_k_cu_cd2b6e1f_29264cuda3std3__48in_placeE)
_ZN39_INTERNAL_742a4db1_4_k_cu_cd2b6e1f_29264cuda3std3__48in_placeE:
	.zero		1
	.type		_ZN39_INTERNAL_742a4db1_4_k_cu_cd2b6e1f_29264cuda3std6ranges3__45__cpo9iter_moveE,@object
	.size		_ZN39_INTERNAL_742a4db1_4_k_cu_cd2b6e1f_29264cuda3std6ranges3__45__cpo9iter_moveE,(_ZN39_INTERNAL_742a4db1_4_k_cu_cd2b6e1f_29264cuda3std3__45__cpo5beginE - _ZN39_INTERNAL_742a4db1_4_k_cu_cd2b6e1f_29264cuda3std6ranges3__45__cpo9iter_moveE)
_ZN39_INTERNAL_742a4db1_4_k_cu_cd2b6e1f_29264cuda3std6ranges3__45__cpo9iter_moveE:
	.zero		1
	.type		_ZN39_INTERNAL_742a4db1_4_k_cu_cd2b6e1f_29264cuda3std3__45__cpo5beginE,@object
	.size		_ZN39_INTERNAL_742a4db1_4_k_cu_cd2b6e1f_29264cuda3std3__45__cpo5beginE,(_ZN39_INTERNAL_742a4db1_4_k_cu_cd2b6e1f_29264cuda3std3__441_GLOBAL__N__742a4db1_4_k_cu_cd2b6e1f_29266ignoreE - _ZN39_INTERNAL_742a4db1_4_k_cu_cd2b6e1f_29264cuda3std3__45__cpo5beginE)
_ZN39_INTERNAL_742a4db1_4_k_cu_cd2b6e1f_29264cuda3std3__45__cpo5beginE:
	.zero		1
	.type		_ZN39_INTERNAL_742a4db1_4_k_cu_cd2b6e1f_29264cuda3std3__441_GLOBAL__N__742a4db1_4_k_cu_cd2b6e1f_29266ignoreE,@object
	.size		_ZN39_INTERNAL_742a4db1_4_k_cu_cd2b6e1f_29264cuda3std3__441_GLOBAL__N__742a4db1_4_k_cu_cd2b6e1f_29266ignoreE,(_ZN39_INTERNAL_742a4db1_4_k_cu_cd2b6e1f_29264cute7productE - _ZN39_INTERNAL_742a4db1_4_k_cu_cd2b6e1f_29264cuda3std3__441_GLOBAL__N__742a4db1_4_k_cu_cd2b6e1f_29266ignoreE)
_ZN39_INTERNAL_742a4db1_4_k_cu_cd2b6e1f_29264cuda3std3__441_GLOBAL__N__742a4db1_4_k_cu_cd2b6e1f_29266ignoreE:
	.zero		1
	.type		_ZN39_INTERNAL_742a4db1_4_k_cu_cd2b6e1f_29264cute7productE,@object
	.size		_ZN39_INTERNAL_742a4db1_4_k_cu_cd2b6e1f_29264cute7productE,(_ZN39_INTERNAL_742a4db1_4_k_cu_cd2b6e1f_29264cuda3std3__45__cpo3endE - _ZN39_INTERNAL_742a4db1_4_k_cu_cd2b6e1f_29264cute7productE)
_ZN39_INTERNAL_742a4db1_4_k_cu_cd2b6e1f_29264cute7productE:
	.zero		1
	.type		_ZN39_INTERNAL_742a4db1_4_k_cu_cd2b6e1f_29264cuda3std3__45__cpo3endE,@object
	.size		_ZN39_INTERNAL_742a4db1_4_k_cu_cd2b6e1f_29264cuda3std3__45__cpo3endE,(_ZN39_INTERNAL_742a4db1_4_k_cu_cd2b6e1f_29264cuda3std3__419piecewise_constructE - _ZN39_INTERNAL_742a4db1_4_k_cu_cd2b6e1f_29264cuda3std3__45__cpo3endE)
_ZN39_INTERNAL_742a4db1_4_k_cu_cd2b6e1f_29264cuda3std3__45__cpo3endE:
	.zero		1
	.type		_ZN39_INTERNAL_742a4db1_4_k_cu_cd2b6e1f_29264cuda3std3__419piecewise_constructE,@object
	.size		_ZN39_INTERNAL_742a4db1_4_k_cu_cd2b6e1f_29264cuda3std3__419piecewise_constructE,(_ZN39_INTERNAL_742a4db1_4_k_cu_cd2b6e1f_29264cuda3std3__45__cpo4cendE - _ZN39_INTERNAL_742a4db1_4_k_cu_cd2b6e1f_29264cuda3std3__419piecewise_constructE)
_ZN39_INTERNAL_742a4db1_4_k_cu_cd2b6e1f_29264cuda3std3__419piecewise_constructE:
	.zero		1
	.type		_ZN39_INTERNAL_742a4db1_4_k_cu_cd2b6e1f_29264cuda3std3__45__cpo4cendE,@object
	.size		_ZN39_INTERNAL_742a4db1_4_k_cu_cd2b6e1f_29264cuda3std3__45__cpo4cendE,(_ZN39_INTERNAL_742a4db1_4_k_cu_cd2b6e1f_29264cuda3std6ranges3__45__cpo4swapE - _ZN39_INTERNAL_742a4db1_4_k_cu_cd2b6e1f_29264cuda3std3__45__cpo4cendE)
_ZN39_INTERNAL_742a4db1_4_k_cu_cd2b6e1f_29264cuda3std3__45__cpo4cendE:
	.zero		1
	.type		_ZN39_INTERNAL_742a4db1_4_k_cu_cd2b6e1f_29264cuda3std6ranges3__45__cpo4swapE,@object
	.size		_ZN39_INTERNAL_742a4db1_4_k_cu_cd2b6e1f_29264cuda3std6ranges3__45__cpo4swapE,(.L_10 - _ZN39_INTERNAL_742a4db1_4_k_cu_cd2b6e1f_29264cuda3std6ranges3__45__cpo4swapE)
_ZN39_INTERNAL_742a4db1_4_k_cu_cd2b6e1f_29264cuda3std6ranges3__45__cpo4swapE:
	.zero		1
.L_10:


//--------------------- .nv.constant0._ZN7cutlass13device_kernelINS_4gemm6kernel13GemmUniversalIN4cute5tupleIJiiiiEEENS1_10collective13CollectiveMmaINS1_41MainloopSm100TmaUmmaWarpSpecializedSparseILi4ELi2ELi1ENS5_IJNS4_1CILi1EEENSA_ILi2EEESB_EEEEENS5_IJNSA_ILi128EEENSA_ILi256EEESF_EEENS_12float_e4m3_tENS5_IJNS4_6LayoutINS5_IJiNS5_IJSC_iEEEiEEENS5_IJlNS5_IJSB_SC_EEElEEEEENSJ_INS5_IJNS5_IJSF_iEEESP_iEEENS5_IJNS5_IJSF_NSA_ILi16384EEEEEENS5_IJSB_lEEElEEEEEEEESI_NS5_IJlSB_lEEENS4_8TiledMMAINS4_8MMA_AtomIJNS4_26SM100_MMA_F8F6F4_SS_SPARSEISI_SI_fLi128ELi256ELNS4_4UMMA5MajorE0ELS12_0ELNS11_7ScaleInE0ELS13_0EEEEEENSJ_INS5_IJSB_SB_SB_EEENS5_IJNSA_ILi0EEES17_S17_EEEEENS5_IJNS4_10UnderscoreES1A_S1A_EEEEENS4_23SM90_TMA_LOAD_MULTICASTENS4_14ComposedLayoutINS4_7SwizzleILi2ELi4ELi3EEENS4_25smem_sparse_ptr_flag_bitsILi2ELi8EEENSJ_INS5_IJNS5_IJSB_NSA_ILi8EEEEEENS5_IJSC_NSA_ILi64EEEEEEEEENS5_IJNS5_IJS17_SF_EEESM_EEEEEEEvNS4_8identityENS4_13SM90_TMA_LOADENS1E_INS1F_ILi3ELi4ELi3EEENS4_18smem_ptr_flag_bitsILi8EEENSJ_INS5_IJS1J_SF_EEENS5_IJSF_SB_EEEEEEEvS1S_EENS_8epilogue10collective18CollectiveEpilogueINS22_23Sm100TmaWarpSpecializedILi3ELi2ELi32ELb1ELb0EEEJSH_NS5_IJNSJ_ISF_SB_EENSJ_INSA_ILi32EEESB_EEEEEfNS5_IJSB_llEEEfS2B_NS22_6fusion15FusionCallbacksIS26_NS2C_17LinearCombinationIffffLNS_15FloatRoundStyleE2EEESH_S2A_JEEENS4_5SM1004TMEM4LOAD26SM100_TMEM_LOAD_32dp32b32xES1T_NS1E_INS1F_ILi2ELi5ELi2EEENS1V_ILi32EEENSJ_INS5_IJS28_NSA_ILi4EEEEEENS5_IJSB_S28_EEEEEEENS4_39AutoVectorizingCopyWithAssumedAlignmentILi128EEENS4_14SM90_TMA_STOREES2S_S2U_S2U_EEEvvEEEEvNT_6ParamsE --------------------------
	.section	.nv.constant0._ZN7cutlass13device_kernelINS_4gemm6kernel13GemmUniversalIN4cute5tupleIJiiiiEEENS1_10collective13CollectiveMmaINS1_41MainloopSm100TmaUmmaWarpSpecializedSparseILi4ELi2ELi1ENS5_IJNS4_1CILi1EEENSA_ILi2EEESB_EEEEENS5_IJNSA_ILi128EEENSA_ILi256EEESF_EEENS_12float_e4m3_tENS5_IJNS4_6LayoutINS5_IJiNS5_IJSC_iEEEiEEENS5_IJlNS5_IJSB_SC_EEElEEEEENSJ_INS5_IJNS5_IJSF_iEEESP_iEEENS5_IJNS5_IJSF_NSA_ILi16384EEEEEENS5_IJSB_lEEElEEEEEEEESI_NS5_IJlSB_lEEENS4_8TiledMMAINS4_8MMA_AtomIJNS4_26SM100_MMA_F8F6F4_SS_SPARSEISI_SI_fLi128ELi256ELNS4_4UMMA5MajorE0ELS12_0ELNS11_7ScaleInE0ELS13_0EEEEEENSJ_INS5_IJSB_SB_SB_EEENS5_IJNSA_ILi0EEES17_S17_EEEEENS5_IJNS4_10UnderscoreES1A_S1A_EEEEENS4_23SM90_TMA_LOAD_MULTICASTENS4_14ComposedLayoutINS4_7SwizzleILi2ELi4ELi3EEENS4_25smem_sparse_ptr_flag_bitsILi2ELi8EEENSJ_INS5_IJNS5_IJSB_NSA_ILi8EEEEEENS5_IJSC_NSA_ILi64EEEEEEEEENS5_IJNS5_IJS17_SF_EEESM_EEEEEEEvNS4_8identityENS4_13SM90_TMA_LOADENS1E_INS1F_ILi3ELi4ELi3EEENS4_18smem_ptr_flag_bitsILi8EEENSJ_INS5_IJS1J_SF_EEENS5_IJSF_SB_EEEEEEEvS1S_EENS_8epilogue10collective18CollectiveEpilogueINS22_23Sm100TmaWarpSpecializedILi3ELi2ELi32ELb1ELb0EEEJSH_NS5_IJNSJ_ISF_SB_EENSJ_INSA_ILi32EEESB_EEEEEfNS5_IJSB_llEEEfS2B_NS22_6fusion15FusionCallbacksIS26_NS2C_17LinearCombinationIffffLNS_15FloatRoundStyleE2EEESH_S2A_JEEENS4_5SM1004TMEM4LOAD26SM100_TMEM_LOAD_32dp32b32xES1T_NS1E_INS1F_ILi2ELi5ELi2EEENS1V_ILi32EEENSJ_INS5_IJS28_NSA_ILi4EEEEEENS5_IJSB_S28_EEEEEEENS4_39AutoVectorizingCopyWithAssumedAlignmentILi128EEENS4_14SM90_TMA_STOREES2S_S2U_S2U_EEEvvEEEEvNT_6ParamsE,"a",@progbits
	.sectionflags	@""
	.align	4
.nv.constant0._ZN7cutlass13device_kernelINS_4gemm6kernel13GemmUniversalIN4cute5tupleIJiiiiEEENS1_10collective13CollectiveMmaINS1_41MainloopSm100TmaUmmaWarpSpecializedSparseILi4ELi2ELi1ENS5_IJNS4_1CILi1EEENSA_ILi2EEESB_EEEEENS5_IJNSA_ILi128EEENSA_ILi256EEESF_EEENS_12float_e4m3_tENS5_IJNS4_6LayoutINS5_IJiNS5_IJSC_iEEEiEEENS5_IJlNS5_IJSB_SC_EEElEEEEENSJ_INS5_IJNS5_IJSF_iEEESP_iEEENS5_IJNS5_IJSF_NSA_ILi16384EEEEEENS5_IJSB_lEEElEEEEEEEESI_NS5_IJlSB_lEEENS4_8TiledMMAINS4_8MMA_AtomIJNS4_26SM100_MMA_F8F6F4_SS_SPARSEISI_SI_fLi128ELi256ELNS4_4UMMA5MajorE0ELS12_0ELNS11_7ScaleInE0ELS13_0EEEEEENSJ_INS5_IJSB_SB_SB_EEENS5_IJNSA_ILi0EEES17_S17_EEEEENS5_IJNS4_10UnderscoreES1A_S1A_EEEEENS4_23SM90_TMA_LOAD_MULTICASTENS4_14ComposedLayoutINS4_7SwizzleILi2ELi4ELi3EEENS4_25smem_sparse_ptr_flag_bitsILi2ELi8EEENSJ_INS5_IJNS5_IJSB_NSA_ILi8EEEEEENS5_IJSC_NSA_ILi64EEEEEEEEENS5_IJNS5_IJS17_SF_EEESM_EEEEEEEvNS4_8identityENS4_13SM90_TMA_LOADENS1E_INS1F_ILi3ELi4ELi3EEENS4_18smem_ptr_flag_bitsILi8EEENSJ_INS5_IJS1J_SF_EEENS5_IJSF_SB_EEEEEEEvS1S_EENS_8epilogue10collective18CollectiveEpilogueINS22_23Sm100TmaWarpSpecializedILi3ELi2ELi32ELb1ELb0EEEJSH_NS5_IJNSJ_ISF_SB_EENSJ_INSA_ILi32EEESB_EEEEEfNS5_IJSB_llEEEfS2B_NS22_6fusion15FusionCallbacksIS26_NS2C_17LinearCombinationIffffLNS_15FloatRoundStyleE2EEESH_S2A_JEEENS4_5SM1004TMEM4LOAD26SM100_TMEM_LOAD_32dp32b32xES1T_NS1E_INS1F_ILi2ELi5ELi2EEENS1V_ILi32EEENSJ_INS5_IJS28_NSA_ILi4EEEEEENS5_IJSB_S28_EEEEEEENS4_39AutoVectorizingCopyWithAssumedAlignmentILi128EEENS4_14SM90_TMA_STOREES2S_S2U_S2U_EEEvvEEEEvNT_6ParamsE:
	.zero		3456


//--------------------- SYMBOLS --------------------------

	.type		.nv.reservedSmem.offset0,@object
	.size		.nv.reservedSmem.offset0,0x4
	.type		.nv.reservedSmem.cap,@object
	.size		.nv.reservedSmem.cap,0x4
	.type		__assertfail,@function
